	.target	sm_90a

	.elftype	@"ET_EXEC"


//--------------------- .note.nv.tkinfo           --------------------------
	.section	.note.nv.tkinfo,"",@"SHT_NOTE"
	.sectionflags	@"SHF_NOTE_NV_TKINFO"
	.tkinfo
        /*0018*/ 	.word	0x00000002
        /*0030*/ 	.string	""
        /*0030*/ 	.string	"ptxas"
        /*0030*/ 	.string	"Cuda compilation tools, release 13.0, V13.0.88"
        /*0030*/ 	.string	"Build cuda_13.0.r13.0/compiler.36424714_0"
        /*0030*/ 	.string	"-arch sm_90a -m 64 "



//--------------------- .note.nv.cuinfo           --------------------------
	.section	.note.nv.cuinfo,"",@"SHT_NOTE"
	.sectionflags	@"SHF_NOTE_NV_CUINFO"
        /*0018*/ 	.short	0x0002
        /*001a*/ 	.short	0x005a
        /*001c*/ 	.short	0x0082
	.zero		2


//--------------------- .nv.info                  --------------------------
	.section	.nv.info,"",@"SHT_CUDA_INFO"
	.align	4


	//----- nvinfo : EIATTR_REGCOUNT
	.align		4
        /*0000*/ 	.byte	0x04, 0x2f
        /*0002*/ 	.short	(.L_15 - .L_14)
	.align		4
.L_14:
        /*0004*/ 	.word	index@(_ZN7cutlass13device_kernelINS_4gemm6kernel13GemmUniversalIN4cute5tupleIJiiiiEEENS1_10collective13CollectiveMmaINS1_34MainloopSm90TmaGmmaWarpSpecializedILi5ENS5_IJNS4_1CILi2EEESB_NSA_ILi1EEEEEENS1_32KernelTmaWarpSpecializedPingpongEEENS5_IJNSA_ILi64EEENSA_ILi256EEESG_EEEaNS5_IJlSC_lEEEaSJ_NS4_8TiledMMAINS4_8MMA_AtomIJNS4_4SM904GMMA27MMA_64x256x32_S32S8S8_SS_TNEEEENS4_6LayoutINS5_IJSC_SC_SC_EEENS5_IJNSA_ILi0EEESS_SS_EEEEENS5_IJNS4_10UnderscoreESV_SV_EEEEENS4_23SM90_TMA_LOAD_MULTICASTENS4_14ComposedLayoutINS4_7SwizzleILi2ELi4ELi3EEENS4_18smem_ptr_flag_bitsILi8EEENSQ_INS5_IJNSA_ILi8EEESG_EEENS5_IJSG_SC_EEEEEEEvNS4_8identityESY_S18_vS19_EENS_8epilogue10collective6detail29Sm90TmaWarpSpecializedAdapterINS1C_15DefaultEpilogueIaSJ_SJ_NS1B_6thread17LinearCombinationIaLi1EiiLNS1G_9ScaleType4KindE0ELNS_15FloatRoundStyleE2EaEENS1_15EpilogueDefaultEEEEEvvEEEEvNT_6ParamsE)
        /*0008*/ 	.word	0x000000a8


	//----- nvinfo : EIATTR_FRAME_SIZE
	.align		4
.L_15:
        /*000c*/ 	.byte	0x04, 0x11
        /*000e*/ 	.short	(.L_17 - .L_16)
	.align		4
.L_16:
        /*0010*/ 	.word	index@(_ZN7cutlass13device_kernelINS_4gemm6kernel13GemmUniversalIN4cute5tupleIJiiiiEEENS1_10collective13CollectiveMmaINS1_34MainloopSm90TmaGmmaWarpSpecializedILi5ENS5_IJNS4_1CILi2EEESB_NSA_ILi1EEEEEENS1_32KernelTmaWarpSpecializedPingpongEEENS5_IJNSA_ILi64EEENSA_ILi256EEESG_EEEaNS5_IJlSC_lEEEaSJ_NS4_8TiledMMAINS4_8MMA_AtomIJNS4_4SM904GMMA27MMA_64x256x32_S32S8S8_SS_TNEEEENS4_6LayoutINS5_IJSC_SC_SC_EEENS5_IJNSA_ILi0EEESS_SS_EEEEENS5_IJNS4_10UnderscoreESV_SV_EEEEENS4_23SM90_TMA_LOAD_MULTICASTENS4_14ComposedLayoutINS4_7SwizzleILi2ELi4ELi3EEENS4_18smem_ptr_flag_bitsILi8EEENSQ_INS5_IJNSA_ILi8EEESG_EEENS5_IJSG_SC_EEEEEEEvNS4_8identityESY_S18_vS19_EENS_8epilogue10collective6detail29Sm90TmaWarpSpecializedAdapterINS1C_15DefaultEpilogueIaSJ_SJ_NS1B_6thread17LinearCombinationIaLi1EiiLNS1G_9ScaleType4KindE0ELNS_15FloatRoundStyleE2EaEENS1_15EpilogueDefaultEEEEEvvEEEEvNT_6ParamsE)
        /*0014*/ 	.word	0x00000008


	//----- nvinfo : EIATTR_MIN_STACK_SIZE
	.align		4
.L_17:
        /*0018*/ 	.byte	0x04, 0x12
        /*001a*/ 	.short	(.L_19 - .L_18)
	.align		4
.L_18:
        /*001c*/ 	.word	index@(_ZN7cutlass13device_kernelINS_4gemm6kernel13GemmUniversalIN4cute5tupleIJiiiiEEENS1_10collective13CollectiveMmaINS1_34MainloopSm90TmaGmmaWarpSpecializedILi5ENS5_IJNS4_1CILi2EEESB_NSA_ILi1EEEEEENS1_32KernelTmaWarpSpecializedPingpongEEENS5_IJNSA_ILi64EEENSA_ILi256EEESG_EEEaNS5_IJlSC_lEEEaSJ_NS4_8TiledMMAINS4_8MMA_AtomIJNS4_4SM904GMMA27MMA_64x256x32_S32S8S8_SS_TNEEEENS4_6LayoutINS5_IJSC_SC_SC_EEENS5_IJNSA_ILi0EEESS_SS_EEEEENS5_IJNS4_10UnderscoreESV_SV_EEEEENS4_23SM90_TMA_LOAD_MULTICASTENS4_14ComposedLayoutINS4_7SwizzleILi2ELi4ELi3EEENS4_18smem_ptr_flag_bitsILi8EEENSQ_INS5_IJNSA_ILi8EEESG_EEENS5_IJSG_SC_EEEEEEEvNS4_8identityESY_S18_vS19_EENS_8epilogue10collective6detail29Sm90TmaWarpSpecializedAdapterINS1C_15DefaultEpilogueIaSJ_SJ_NS1B_6thread17LinearCombinationIaLi1EiiLNS1G_9ScaleType4KindE0ELNS_15FloatRoundStyleE2EaEENS1_15EpilogueDefaultEEEEEvvEEEEvNT_6ParamsE)
        /*0020*/ 	.word	0x00000008
.L_19:


//--------------------- .nv.compat                --------------------------
	.section	.nv.compat,"",@"SHT_CUDA_COMPAT_INFO"
	.align	4
        /*0000*/ 	.byte	0x02, 0x09, 0x01, 0x00, 0x02, 0x02, 0x04, 0x00, 0x02, 0x05, 0x05, 0x00, 0x03, 0x07, 0x01, 0x01
        /*0010*/ 	.byte	0x02, 0x03, 0x01, 0x00, 0x02, 0x06, 0x01, 0x00, 0x04, 0x0b, 0x08, 0x00, 0x00, 0x00, 0x00, 0x00
        /*0020*/ 	.byte	0x00, 0x00, 0x00, 0x00


//--------------------- .nv.info._ZN7cutlass13device_kernelINS_4gemm6kernel13GemmUniversalIN4cute5tupleIJiiiiEEENS1_10collective13CollectiveMmaINS1_34MainloopSm90TmaGmmaWarpSpecializedILi5ENS5_IJNS4_1CILi2EEESB_NSA_ILi1EEEEEENS1_32KernelTmaWarpSpecializedPingpongEEENS5_IJNSA_ILi64EEENSA_ILi256EEESG_EEEaNS5_IJlSC_lEEEaSJ_NS4_8TiledMMAINS4_8MMA_AtomIJNS4_4SM904GMMA27MMA_64x256x32_S32S8S8_SS_TNEEEENS4_6LayoutINS5_IJSC_SC_SC_EEENS5_IJNSA_ILi0EEESS_SS_EEEEENS5_IJNS4_10UnderscoreESV_SV_EEEEENS4_23SM90_TMA_LOAD_MULTICASTENS4_14ComposedLayoutINS4_7SwizzleILi2ELi4ELi3EEENS4_18smem_ptr_flag_bitsILi8EEENSQ_INS5_IJNSA_ILi8EEESG_EEENS5_IJSG_SC_EEEEEEEvNS4_8identityESY_S18_vS19_EENS_8epilogue10collective6detail29Sm90TmaWarpSpecializedAdapterINS1C_15DefaultEpilogueIaSJ_SJ_NS1B_6thread17LinearCombinationIaLi1EiiLNS1G_9ScaleType4KindE0ELNS_15FloatRoundStyleE2EaEENS1_15EpilogueDefaultEEEEEvvEEEEvNT_6ParamsE --------------------------
	.section	.nv.info._ZN7cutlass13device_kernelINS_4gemm6kernel13GemmUniversalIN4cute5tupleIJiiiiEEENS1_10collective13CollectiveMmaINS1_34MainloopSm90TmaGmmaWarpSpecializedILi5ENS5_IJNS4_1CILi2EEESB_NSA_ILi1EEEEEENS1_32KernelTmaWarpSpecializedPingpongEEENS5_IJNSA_ILi64EEENSA_ILi256EEESG_EEEaNS5_IJlSC_lEEEaSJ_NS4_8TiledMMAINS4_8MMA_AtomIJNS4_4SM904GMMA27MMA_64x256x32_S32S8S8_SS_TNEEEENS4_6LayoutINS5_IJSC_SC_SC_EEENS5_IJNSA_ILi0EEESS_SS_EEEEENS5_IJNS4_10UnderscoreESV_SV_EEEEENS4_23SM90_TMA_LOAD_MULTICASTENS4_14ComposedLayoutINS4_7SwizzleILi2ELi4ELi3EEENS4_18smem_ptr_flag_bitsILi8EEENSQ_INS5_IJNSA_ILi8EEESG_EEENS5_IJSG_SC_EEEEEEEvNS4_8identityESY_S18_vS19_EENS_8epilogue10collective6detail29Sm90TmaWarpSpecializedAdapterINS1C_15DefaultEpilogueIaSJ_SJ_NS1B_6thread17LinearCombinationIaLi1EiiLNS1G_9ScaleType4KindE0ELNS_15FloatRoundStyleE2EaEENS1_15EpilogueDefaultEEEEEvvEEEEvNT_6ParamsE,"",@"SHT_CUDA_INFO"
	.sectionflags	@""
	.align	4


	//----- nvinfo : EIATTR_CUDA_API_VERSION
	.align		4
        /*0000*/ 	.byte	0x04, 0x37
        /*0002*/ 	.short	(.L_21 - .L_20)
.L_20:
        /*0004*/ 	.word	0x00000082


	//----- nvinfo : EIATTR_KPARAM_INFO
	.align		4
.L_21:
        /*0008*/ 	.byte	0x04, 0x17
        /*000a*/ 	.short	(.L_23 - .L_22)
.L_22:
        /*000c*/ 	.word	0x00000000
        /*0010*/ 	.short	0x0000
        /*0012*/ 	.short	0x0070
        /*0014*/ 	.byte	0x00, 0xf0, 0x01, 0x10


	//----- nvinfo : EIATTR_SPARSE_MMA_MASK
	.align		4
.L_23:
        /*0018*/ 	.byte	0x03, 0x50
        /*001a*/ 	.short	0x0000


	//----- nvinfo : EIATTR_MAXREG_COUNT
	.align		4
        /*001c*/ 	.byte	0x03, 0x1b
        /*001e*/ 	.short	0x00a8


	//----- nvinfo : EIATTR_NUM_BARRIERS
	.align		4
        /*0020*/ 	.byte	0x02, 0x4c
        /*0022*/ 	.byte	0x01
	.zero		1


	//----- nvinfo : EIATTR_EXTERNS
	.align		4
        /*0024*/ 	.byte	0x04, 0x0f
        /*0026*/ 	.short	(.L_25 - .L_24)


	//   ....[0]....
	.align		4
.L_24:
        /*0028*/ 	.word	index@(__assertfail)


	//----- nvinfo : EIATTR_ANNOTATIONS
	.align		4
.L_25:
        /*002c*/ 	.byte	0x04, 0x55
        /*002e*/ 	.short	(.L_27 - .L_26)


	//   ....[0]....
.L_26:
        /*0030*/ 	.word	0x00000001
        /*0034*/ 	.byte	0xd0, 0x0d, 0x00, 0x00, 0x01, 0x00, 0x00, 0x00, 0xc0, 0x83, 0x00, 0x00, 0x01, 0x00, 0x00, 0x00
        /*0044*/ 	.byte	0x30, 0x91, 0x00, 0x00


	//----- nvinfo : EIATTR_MERCURY_ISA_VERSION
	.align		4
.L_27:
        /*0048*/ 	.byte	0x03, 0x5f
        /*004a*/ 	.short	0x0101


	//----- nvinfo : EIATTR_INT_WARP_WIDE_INSTR_OFFSETS
	.align		4
        /*004c*/ 	.byte	0x04, 0x31
        /*004e*/ 	.short	(.L_29 - .L_28)


	//   ....[0]....
.L_28:
        /*0050*/ 	.word	0x00000530


	//   ....[1]....
        /*0054*/ 	.word	0x000005b0


	//   ....[2]....
        /*0058*/ 	.word	0x000006b0


	//   ....[3]....
        /*005c*/ 	.word	0x000006c0


	//   ....[4]....
        /*0060*/ 	.word	0x000006e0


	//   ....[5]....
        /*0064*/ 	.word	0x00000780


	//   ....[6]....
        /*0068*/ 	.word	0x00000790


	//   ....[7]....
        /*006c*/ 	.word	0x000007e0


	//   ....[8]....
        /*0070*/ 	.word	0x00001e40


	//----- nvinfo : EIATTR_COOP_GROUP_MASK_REGIDS
	.align		4
.L_29:
        /*0074*/ 	.byte	0x04, 0x29
        /*0076*/ 	.short	(.L_31 - .L_30)


	//   ....[0]....
.L_30:
        /*0078*/ 	.word	0xffffffff


	//   ....[1]....
        /*007c*/ 	.word	0xffffffff


	//   ....[2]....
        /*0080*/ 	.word	0xffffffff


	//   ....[3]....
        /*0084*/ 	.word	0xffffffff


	//   ....[4]....
        /*0088*/ 	.word	0xffffffff


	//   ....[5]....
        /*008c*/ 	.word	0xffffffff


	//   ....[6]....
        /*0090*/ 	.word	0xffffffff


	//----- nvinfo : EIATTR_COOP_GROUP_INSTR_OFFSETS
	.align		4
.L_31:
        /*0094*/ 	.byte	0x04, 0x28
        /*0096*/ 	.short	(.L_33 - .L_32)


	//   ....[0]....
.L_32:
        /*0098*/ 	.word	0x00000070


	//   ....[1]....
        /*009c*/ 	.word	0x00000080


	//   ....[2]....
        /*00a0*/ 	.word	0x00000140


	//   ....[3]....
        /*00a4*/ 	.word	0x00000310


	//   ....[4]....
        /*00a8*/ 	.word	0x00000350


	//   ....[5]....
        /*00ac*/ 	.word	0x000007d0


	//   ....[6]....
        /*00b0*/ 	.word	0x00000970


	//----- nvinfo : EIATTR_REG_RECONFIG
	.align		4
.L_33:
        /*00b4*/ 	.byte	0x01, 0x54
	.zero		2


	//----- nvinfo : EIATTR_SYSCALL_OFFSETS
	.align		4
        /*00b8*/ 	.byte	0x04, 0x46
        /*00ba*/ 	.short	(.L_35 - .L_34)


	//   ....[0]....
.L_34:
        /*00bc*/ 	.word	0x000017f0


	//----- nvinfo : EIATTR_MBARRIER_INSTR_OFFSETS
	.align		4
.L_35:
        /*00c0*/ 	.byte	0x04, 0x39
        /*00c2*/ 	.short	(.L_37 - .L_36)


	//   ....[0]....
.L_36:
        /*00c4*/ 	.word	0x00000260
        /*00c8*/ 	.word	0x000000ff
        /*00cc*/ 	.word	0x00000000
        /*00d0*/ 	.short	0x0100
        /*00d2*/ 	.byte	0x08
	.zero		1


	//   ....[1]....
        /*00d4*/ 	.word	0x00000270
        /*00d8*/ 	.word	0x000000ff
        /*00dc*/ 	.word	0x00000028
        /*00e0*/ 	.short	0x0100
        /*00e2*/ 	.byte	0x08
	.zero		1


	//   ....[2]....
        /*00e4*/ 	.word	0x00000280
        /*00e8*/ 	.word	0x000000ff
        /*00ec*/ 	.word	0x00000008
        /*00f0*/ 	.short	0x0100
        /*00f2*/ 	.byte	0x08
	.zero		1


	//   ....[3]....
        /*00f4*/ 	.word	0x00000290
        /*00f8*/ 	.word	0x000000ff
        /*00fc*/ 	.word	0x00000030
        /*0100*/ 	.short	0x0100
        /*0102*/ 	.byte	0x08
	.zero		1


	//   ....[4]....
        /*0104*/ 	.word	0x000002a0
        /*0108*/ 	.word	0x000000ff
        /*010c*/ 	.word	0x00000010
        /*0110*/ 	.short	0x0100
        /*0112*/ 	.byte	0x08
	.zero		1


	//   ....[5]....
        /*0114*/ 	.word	0x000002b0
        /*0118*/ 	.word	0x000000ff
        /*011c*/ 	.word	0x00000038
        /*0120*/ 	.short	0x0100
        /*0122*/ 	.byte	0x08
	.zero		1


	//   ....[6]....
        /*0124*/ 	.word	0x000002c0
        /*0128*/ 	.word	0x000000ff
        /*012c*/ 	.word	0x00000018
        /*0130*/ 	.short	0x0100
        /*0132*/ 	.byte	0x08
	.zero		1


	//   ....[7]....
        /*0134*/ 	.word	0x000002d0
        /*0138*/ 	.word	0x000000ff
        /*013c*/ 	.word	0x00000040
        /*0140*/ 	.short	0x0100
        /*0142*/ 	.byte	0x08
	.zero		1


	//   ....[8]....
        /*0144*/ 	.word	0x000002e0
        /*0148*/ 	.word	0x000000ff
        /*014c*/ 	.word	0x00000020
        /*0150*/ 	.short	0x0100
        /*0152*/ 	.byte	0x08
	.zero		1


	//   ....[9]....
        /*0154*/ 	.word	0x000002f0
        /*0158*/ 	.word	0x000000ff
        /*015c*/ 	.word	0x00000048
        /*0160*/ 	.short	0x0100
        /*0162*/ 	.byte	0x08
	.zero		1


	//   ....[10]....
        /*0164*/ 	.word	0x00000810
        /*0168*/ 	.word	0x000000ff
        /*016c*/ 	.word	0x00000080
        /*0170*/ 	.short	0x0100
        /*0172*/ 	.byte	0x08
	.zero		1


	//   ....[11]....
        /*0174*/ 	.word	0x000008a0
        /*0178*/ 	.word	0x000000ff
        /*017c*/ 	.word	0x00000088
        /*0180*/ 	.short	0x0100
        /*0182*/ 	.byte	0x08
	.zero		1


	//   ....[12]....
        /*0184*/ 	.word	0x000008f0
        /*0188*/ 	.word	0x000000ff
        /*018c*/ 	.word	0x00000060
        /*0190*/ 	.short	0x0100
        /*0192*/ 	.byte	0x09
	.zero		1


	//   ....[13]....
        /*0194*/ 	.word	0x00000900
        /*0198*/ 	.word	0x000000ff
        /*019c*/ 	.word	0x00000068
        /*01a0*/ 	.short	0x0100
        /*01a2*/ 	.byte	0x09
	.zero		1


	//   ....[14]....
        /*01a4*/ 	.word	0x00000910
        /*01a8*/ 	.word	0x000000ff
        /*01ac*/ 	.word	0x00000070
        /*01b0*/ 	.short	0x0100
        /*01b2*/ 	.byte	0x09
	.zero		1


	//   ....[15]....
        /*01b4*/ 	.word	0x00000920
        /*01b8*/ 	.word	0x000000ff
        /*01bc*/ 	.word	0x00000078
        /*01c0*/ 	.short	0x0100
        /*01c2*/ 	.byte	0x09
	.zero		1


	//   ....[16]....
        /*01c4*/ 	.word	0x000016d0
        /*01c8*/ 	.word	0x0000009f
        /*01cc*/ 	.word	0x00000000
        /*01d0*/ 	.short	0x010a
        /*01d2*/ 	.byte	0x2a
	.zero		1


	//   ....[17]....
        /*01d4*/ 	.word	0x00001880
        /*01d8*/ 	.word	0x00000003
        /*01dc*/ 	.word	0x00000000
        /*01e0*/ 	.short	0x010a
        /*01e2*/ 	.byte	0x3f
	.zero		1


	//   ....[18]....
        /*01e4*/ 	.word	0x000018e0
        /*01e8*/ 	.word	0x00000003
        /*01ec*/ 	.word	0x00000000
        /*01f0*/ 	.short	0x010a
        /*01f2*/ 	.byte	0x3f
	.zero		1


	//   ....[19]....
        /*01f4*/ 	.word	0x00001b40
        /*01f8*/ 	.word	0x000000ff
        /*01fc*/ 	.word	0x00000000
        /*0200*/ 	.short	0x010a
        /*0202*/ 	.byte	0x04
	.zero		1


	//   ....[20]....
        /*0204*/ 	.word	0x00001b80
        /*0208*/ 	.word	0x000000ff
        /*020c*/ 	.word	0x00000000
        /*0210*/ 	.short	0x010a
        /*0212*/ 	.byte	0x04
	.zero		1


	//   ....[21]....
        /*0214*/ 	.word	0x00001ce0
        /*0218*/ 	.word	0x00000004
        /*021c*/ 	.word	0x00000000
        /*0220*/ 	.short	0x0101
        /*0222*/ 	.byte	0x3f
	.zero		1


	//   ....[22]....
        /*0224*/ 	.word	0x00001de0
        /*0228*/ 	.word	0x000000a0
        /*022c*/ 	.word	0x00000000
        /*0230*/ 	.short	0x0101
        /*0232*/ 	.byte	0x2d
	.zero		1


	//   ....[23]....
        /*0234*/ 	.word	0x00001ee0
        /*0238*/ 	.word	0x00000000
        /*023c*/ 	.word	0x00000000
        /*0240*/ 	.short	0x0101
        /*0242*/ 	.byte	0x3f
	.zero		1


	//   ....[24]....
        /*0244*/ 	.word	0x00001fa0
        /*0248*/ 	.word	0x0000009f
        /*024c*/ 	.word	0x00000010
        /*0250*/ 	.short	0x010a
        /*0252*/ 	.byte	0x2a
	.zero		1


	//   ....[25]....
        /*0254*/ 	.word	0x000083e0
        /*0258*/ 	.word	0x000000a2
        /*025c*/ 	.word	0x00000000
        /*0260*/ 	.short	0x0101
        /*0262*/ 	.byte	0x2d
	.zero		1


	//   ....[26]....
        /*0264*/ 	.word	0x00008e80
        /*0268*/ 	.word	0x0000000a
        /*026c*/ 	.word	0x00000028
        /*0270*/ 	.short	0x010a
        /*0272*/ 	.byte	0x3f
	.zero		1


	//   ....[27]....
        /*0274*/ 	.word	0x00009240
        /*0278*/ 	.word	0x00000005
        /*027c*/ 	.word	0x00000088
        /*0280*/ 	.short	0x0101
        /*0282*/ 	.byte	0x3f
	.zero		1


	//   ....[28]....
        /*0284*/ 	.word	0x000099c0
        /*0288*/ 	.word	0x00000009
        /*028c*/ 	.word	0x00000000
        /*0290*/ 	.short	0x010a
        /*0292*/ 	.byte	0x3f
	.zero		1


	//   ....[29]....
        /*0294*/ 	.word	0x00009a40
        /*0298*/ 	.word	0x00000008
        /*029c*/ 	.word	0x00000000
        /*02a0*/ 	.short	0x010a
        /*02a2*/ 	.byte	0x3f
	.zero		1


	//   ....[30]....
        /*02a4*/ 	.word	0x00009ad0
        /*02a8*/ 	.word	0x00000009
        /*02ac*/ 	.word	0x00000000
        /*02b0*/ 	.short	0x010a
        /*02b2*/ 	.byte	0x3f
	.zero		1


	//   ....[31]....
        /*02b4*/ 	.word	0x00009b60
        /*02b8*/ 	.word	0x00000006
        /*02bc*/ 	.word	0x00000000
        /*02c0*/ 	.short	0x010a
        /*02c2*/ 	.byte	0x3f
	.zero		1


	//   ....[32]....
        /*02c4*/ 	.word	0x00009bf0
        /*02c8*/ 	.word	0x00000003
        /*02cc*/ 	.word	0x00000000
        /*02d0*/ 	.short	0x010a
        /*02d2*/ 	.byte	0x3f
	.zero		1


	//   ....[33]....
        /*02d4*/ 	.word	0x00009c50
        /*02d8*/ 	.word	0x000000a1
        /*02dc*/ 	.word	0x00000000
        /*02e0*/ 	.short	0x010a
        /*02e2*/ 	.byte	0x3f
	.zero		1


	//   ....[34]....
        /*02e4*/ 	.word	0x00009ca0
        /*02e8*/ 	.word	0x00000003
        /*02ec*/ 	.word	0x00000000
        /*02f0*/ 	.short	0x010a
        /*02f2*/ 	.byte	0x3f
	.zero		1


	//   ....[35]....
        /*02f4*/ 	.word	0x00009d00
        /*02f8*/ 	.word	0x00000005
        /*02fc*/ 	.word	0x00000000
        /*0300*/ 	.short	0x010a
        /*0302*/ 	.byte	0x3f
	.zero		1


	//   ....[36]....
        /*0304*/ 	.word	0x00009d50
        /*0308*/ 	.word	0x000000a1
        /*030c*/ 	.word	0x00000010
        /*0310*/ 	.short	0x010a
        /*0312*/ 	.byte	0x3f
	.zero		1


	//   ....[37]....
        /*0314*/ 	.word	0x00009e20
        /*0318*/ 	.word	0x0000000a
        /*031c*/ 	.word	0x00000028
        /*0320*/ 	.short	0x010a
        /*0322*/ 	.byte	0x3f
	.zero		1


	//   ....[38]....
        /*0324*/ 	.word	0x00009ef0
        /*0328*/ 	.word	0x00000009
        /*032c*/ 	.word	0x00000000
        /*0330*/ 	.short	0x010a
        /*0332*/ 	.byte	0x3f
	.zero		1


	//   ....[39]....
        /*0334*/ 	.word	0x00009f40
        /*0338*/ 	.word	0x00000008
        /*033c*/ 	.word	0x00000000
        /*0340*/ 	.short	0x010a
        /*0342*/ 	.byte	0x3f
	.zero		1


	//   ....[40]....
        /*0344*/ 	.word	0x00009f90
        /*0348*/ 	.word	0x00000009
        /*034c*/ 	.word	0x00000000
        /*0350*/ 	.short	0x010a
        /*0352*/ 	.byte	0x3f
	.zero		1


	//   ....[41]....
        /*0354*/ 	.word	0x00009fe0
        /*0358*/ 	.word	0x00000006
        /*035c*/ 	.word	0x00000000
        /*0360*/ 	.short	0x010a
        /*0362*/ 	.byte	0x3f
	.zero		1


	//----- nvinfo : EIATTR_NUM_MBARRIERS
	.align		4
.L_37:
        /*0364*/ 	.byte	0x03, 0x38
        /*0366*/ 	.short	0x0010


	//----- nvinfo : EIATTR_EXIT_INSTR_OFFSETS
	.align		4
        /*0368*/ 	.byte	0x04, 0x1c
        /*036a*/ 	.short	(.L_39 - .L_38)


	//   ....[0]....
.L_38:
        /*036c*/ 	.word	0x00001410


	//   ....[1]....
        /*0370*/ 	.word	0x00001470


	//   ....[2]....
        /*0374*/ 	.word	0x00008a70


	//   ....[3]....
        /*0378*/ 	.word	0x00008aa0


	//   ....[4]....
        /*037c*/ 	.word	0x00009c40


	//----- nvinfo : EIATTR_MAX_THREADS
	.align		4
.L_39:
        /*0380*/ 	.byte	0x04, 0x05
        /*0382*/ 	.short	(.L_41 - .L_40)
.L_40:
        /*0384*/ 	.word	0x00000180
        /*0388*/ 	.word	0x00000001
        /*038c*/ 	.word	0x00000001


	//----- nvinfo : EIATTR_CRS_STACK_SIZE
	.align		4
.L_41:
        /*0390*/ 	.byte	0x04, 0x1e
        /*0392*/ 	.short	(.L_43 - .L_42)
.L_42:
        /*0394*/ 	.word	0x00000000


	//----- nvinfo : EIATTR_CBANK_PARAM_SIZE
	.align		4
.L_43:
        /*0398*/ 	.byte	0x03, 0x19
        /*039a*/ 	.short	0x0470


	//----- nvinfo : EIATTR_PARAM_CBANK
	.align		4
        /*039c*/ 	.byte	0x04, 0x0a
        /*039e*/ 	.short	(.L_45 - .L_44)
	.align		4
.L_44:
        /*03a0*/ 	.word	index@(.nv.constant0._ZN7cutlass13device_kernelINS_4gemm6kernel13GemmUniversalIN4cute5tupleIJiiiiEEENS1_10collective13CollectiveMmaINS1_34MainloopSm90TmaGmmaWarpSpecializedILi5ENS5_IJNS4_1CILi2EEESB_NSA_ILi1EEEEEENS1_32KernelTmaWarpSpecializedPingpongEEENS5_IJNSA_ILi64EEENSA_ILi256EEESG_EEEaNS5_IJlSC_lEEEaSJ_NS4_8TiledMMAINS4_8MMA_AtomIJNS4_4SM904GMMA27MMA_64x256x32_S32S8S8_SS_TNEEEENS4_6LayoutINS5_IJSC_SC_SC_EEENS5_IJNSA_ILi0EEESS_SS_EEEEENS5_IJNS4_10UnderscoreESV_SV_EEEEENS4_23SM90_TMA_LOAD_MULTICASTENS4_14ComposedLayoutINS4_7SwizzleILi2ELi4ELi3EEENS4_18smem_ptr_flag_bitsILi8EEENSQ_INS5_IJNSA_ILi8EEESG_EEENS5_IJSG_SC_EEEEEEEvNS4_8identityESY_S18_vS19_EENS_8epilogue10collective6detail29Sm90TmaWarpSpecializedAdapterINS1C_15DefaultEpilogueIaSJ_SJ_NS1B_6thread17LinearCombinationIaLi1EiiLNS1G_9ScaleType4KindE0ELNS_15FloatRoundStyleE2EaEENS1_15EpilogueDefaultEEEEEvvEEEEvNT_6ParamsE)
        /*03a4*/ 	.short	0x0210
        /*03a6*/ 	.short	0x0470


	//----- nvinfo : EIATTR_SW_WAR
	.align		4
.L_45:
        /*03a8*/ 	.byte	0x04, 0x36
        /*03aa*/ 	.short	(.L_47 - .L_46)
.L_46:
        /*03ac*/ 	.word	0x00000008
.L_47:


//--------------------- .nv.callgraph             --------------------------
	.section	.nv.callgraph,"",@"SHT_CUDA_CALLGRAPH"
	.align	4
	.sectionentsize	8
	.align		4
        /*0000*/ 	.word	0x00000000
	.align		4
        /*0004*/ 	.word	0xffffffff
	.align		4
        /*0008*/ 	.word	index@(_ZN7cutlass13device_kernelINS_4gemm6kernel13GemmUniversalIN4cute5tupleIJiiiiEEENS1_10collective13CollectiveMmaINS1_34MainloopSm90TmaGmmaWarpSpecializedILi5ENS5_IJNS4_1CILi2EEESB_NSA_ILi1EEEEEENS1_32KernelTmaWarpSpecializedPingpongEEENS5_IJNSA_ILi64EEENSA_ILi256EEESG_EEEaNS5_IJlSC_lEEEaSJ_NS4_8TiledMMAINS4_8MMA_AtomIJNS4_4SM904GMMA27MMA_64x256x32_S32S8S8_SS_TNEEEENS4_6LayoutINS5_IJSC_SC_SC_EEENS5_IJNSA_ILi0EEESS_SS_EEEEENS5_IJNS4_10UnderscoreESV_SV_EEEEENS4_23SM90_TMA_LOAD_MULTICASTENS4_14ComposedLayoutINS4_7SwizzleILi2ELi4ELi3EEENS4_18smem_ptr_flag_bitsILi8EEENSQ_INS5_IJNSA_ILi8EEESG_EEENS5_IJSG_SC_EEEEEEEvNS4_8identityESY_S18_vS19_EENS_8epilogue10collective6detail29Sm90TmaWarpSpecializedAdapterINS1C_15DefaultEpilogueIaSJ_SJ_NS1B_6thread17LinearCombinationIaLi1EiiLNS1G_9ScaleType4KindE0ELNS_15FloatRoundStyleE2EaEENS1_15EpilogueDefaultEEEEEvvEEEEvNT_6ParamsE)
	.align		4
        /*000c*/ 	.word	index@(__assertfail)
	.align		4
        /*0010*/ 	.word	0x00000000
	.align		4
        /*0014*/ 	.word	0xfffffffe
	.align		4
        /*0018*/ 	.word	0x00000000
	.align		4
        /*001c*/ 	.word	0xfffffffd
	.align		4
        /*0020*/ 	.word	0x00000000
	.align		4
        /*0024*/ 	.word	0xfffffffc


//--------------------- .nv.constant4             --------------------------
	.section	.nv.constant4,"a",@progbits
	.align	8
	.align		8
.nv.constant4:
        /*0000*/ 	.dword	__assertfail
	.align		8
        /*0008*/ 	.dword	__unnamed_1
	.align		8
        /*0010*/ 	.dword	_ZN39_INTERNAL_6f520745_4_k_cu_118701f9_58304cuda3std3__45__cpo5beginE
	.align		8
        /*0018*/ 	.dword	_ZN39_INTERNAL_6f520745_4_k_cu_118701f9_58304cuda3std3__45__cpo3endE
	.align		8
        /*0020*/ 	.dword	_ZN39_INTERNAL_6f520745_4_k_cu_118701f9_58304cuda3std3__45__cpo6cbeginE
	.align		8
        /*0028*/ 	.dword	_ZN39_INTERNAL_6f520745_4_k_cu_118701f9_58304cuda3std3__45__cpo4cendE
	.align		8
        /*0030*/ 	.dword	_ZN39_INTERNAL_6f520745_4_k_cu_118701f9_58304cuda3std3__441_GLOBAL__N__6f520745_4_k_cu_118701f9_58306ignoreE
	.align		8
        /*0038*/ 	.dword	_ZN39_INTERNAL_6f520745_4_k_cu_118701f9_58304cuda3std3__419piecewise_constructE
	.align		8
        /*0040*/ 	.dword	_ZN39_INTERNAL_6f520745_4_k_cu_118701f9_58304cuda3std3__48in_placeE
	.align		8
        /*0048*/ 	.dword	_ZN39_INTERNAL_6f520745_4_k_cu_118701f9_58304cuda3std6ranges3__45__cpo4swapE
	.align		8
        /*0050*/ 	.dword	_ZN39_INTERNAL_6f520745_4_k_cu_118701f9_58304cuda3std6ranges3__45__cpo9iter_moveE
	.align		8
        /*0058*/ 	.dword	_ZN39_INTERNAL_6f520745_4_k_cu_118701f9_58304cute7productE
	.align		8
        /*0060*/ 	.dword	_ZN39_INTERNAL_6f520745_4_k_cu_118701f9_58304cute1_E
	.align		8
        /*0068*/ 	.dword	$str$22
	.align		8
        /*0070*/ 	.dword	$str$23


//--------------------- .text._ZN7cutlass13device_kernelINS_4gemm6kernel13GemmUniversalIN4cute5tupleIJiiiiEEENS1_10collective13CollectiveMmaINS1_34MainloopSm90TmaGmmaWarpSpecializedILi5ENS5_IJNS4_1CILi2EEESB_NSA_ILi1EEEEEENS1_32KernelTmaWarpSpecializedPingpongEEENS5_IJNSA_ILi64EEENSA_ILi256EEESG_EEEaNS5_IJlSC_lEEEaSJ_NS4_8TiledMMAINS4_8MMA_AtomIJNS4_4SM904GMMA27MMA_64x256x32_S32S8S8_SS_TNEEEENS4_6LayoutINS5_IJSC_SC_SC_EEENS5_IJNSA_ILi0EEESS_SS_EEEEENS5_IJNS4_10UnderscoreESV_SV_EEEEENS4_23SM90_TMA_LOAD_MULTICASTENS4_14ComposedLayoutINS4_7SwizzleILi2ELi4ELi3EEENS4_18smem_ptr_flag_bitsILi8EEENSQ_INS5_IJNSA_ILi8EEESG_EEENS5_IJSG_SC_EEEEEEEvNS4_8identityESY_S18_vS19_EENS_8epilogue10collective6detail29Sm90TmaWarpSpecializedAdapterINS1C_15DefaultEpilogueIaSJ_SJ_NS1B_6thread17LinearCombinationIaLi1EiiLNS1G_9ScaleType4KindE0ELNS_15FloatRoundStyleE2EaEENS1_15EpilogueDefaultEEEEEvvEEEEvNT_6ParamsE --------------------------
	.section	.text._ZN7cutlass13device_kernelINS_4gemm6kernel13GemmUniversalIN4cute5tupleIJiiiiEEENS1_10collective13CollectiveMmaINS1_34MainloopSm90TmaGmmaWarpSpecializedILi5ENS5_IJNS4_1CILi2EEESB_NSA_ILi1EEEEEENS1_32KernelTmaWarpSpecializedPingpongEEENS5_IJNSA_ILi64EEENSA_ILi256EEESG_EEEaNS5_IJlSC_lEEEaSJ_NS4_8TiledMMAINS4_8MMA_AtomIJNS4_4SM904GMMA27MMA_64x256x32_S32S8S8_SS_TNEEEENS4_6LayoutINS5_IJSC_SC_SC_EEENS5_IJNSA_ILi0EEESS_SS_EEEEENS5_IJNS4_10UnderscoreESV_SV_EEEEENS4_23SM90_TMA_LOAD_MULTICASTENS4_14ComposedLayoutINS4_7SwizzleILi2ELi4ELi3EEENS4_18smem_ptr_flag_bitsILi8EEENSQ_INS5_IJNSA_ILi8EEESG_EEENS5_IJSG_SC_EEEEEEEvNS4_8identityESY_S18_vS19_EENS_8epilogue10collective6detail29Sm90TmaWarpSpecializedAdapterINS1C_15DefaultEpilogueIaSJ_SJ_NS1B_6thread17LinearCombinationIaLi1EiiLNS1G_9ScaleType4KindE0ELNS_15FloatRoundStyleE2EaEENS1_15EpilogueDefaultEEEEEvvEEEEvNT_6ParamsE,"ax",@progbits
	.align	128
.text._ZN7cutlass13device_kernelINS_4gemm6kernel13GemmUniversalIN4cute5tupleIJiiiiEEENS1_10collective13CollectiveMmaINS1_34MainloopSm90TmaGmmaWarpSpecializedILi5ENS5_IJNS4_1CILi2EEESB_NSA_ILi1EEEEEENS1_32KernelTmaWarpSpecializedPingpongEEENS5_IJNSA_ILi64EEENSA_ILi256EEESG_EEEaNS5_IJlSC_lEEEaSJ_NS4_8TiledMMAINS4_8MMA_AtomIJNS4_4SM904GMMA27MMA_64x256x32_S32S8S8_SS_TNEEEENS4_6LayoutINS5_IJSC_SC_SC_EEENS5_IJNSA_ILi0EEESS_SS_EEEEENS5_IJNS4_10UnderscoreESV_SV_EEEEENS4_23SM90_TMA_LOAD_MULTICASTENS4_14ComposedLayoutINS4_7SwizzleILi2ELi4ELi3EEENS4_18smem_ptr_flag_bitsILi8EEENSQ_INS5_IJNSA_ILi8EEESG_EEENS5_IJSG_SC_EEEEEEEvNS4_8identityESY_S18_vS19_EENS_8epilogue10collective6detail29Sm90TmaWarpSpecializedAdapterINS1C_15DefaultEpilogueIaSJ_SJ_NS1B_6thread17LinearCombinationIaLi1EiiLNS1G_9ScaleType4KindE0ELNS_15FloatRoundStyleE2EaEENS1_15EpilogueDefaultEEEEEvvEEEEvNT_6ParamsE:
        .type           _ZN7cutlass13device_kernelINS_4gemm6kernel13GemmUniversalIN4cute5tupleIJiiiiEEENS1_10collective13CollectiveMmaINS1_34MainloopSm90TmaGmmaWarpSpecializedILi5ENS5_IJNS4_1CILi2EEESB_NSA_ILi1EEEEEENS1_32KernelTmaWarpSpecializedPingpongEEENS5_IJNSA_ILi64EEENSA_ILi256EEESG_EEEaNS5_IJlSC_lEEEaSJ_NS4_8TiledMMAINS4_8MMA_AtomIJNS4_4SM904GMMA27MMA_64x256x32_S32S8S8_SS_TNEEEENS4_6LayoutINS5_IJSC_SC_SC_EEENS5_IJNSA_ILi0EEESS_SS_EEEEENS5_IJNS4_10UnderscoreESV_SV_EEEEENS4_23SM90_TMA_LOAD_MULTICASTENS4_14ComposedLayoutINS4_7SwizzleILi2ELi4ELi3EEENS4_18smem_ptr_flag_bitsILi8EEENSQ_INS5_IJNSA_ILi8EEESG_EEENS5_IJSG_SC_EEEEEEEvNS4_8identityESY_S18_vS19_EENS_8epilogue10collective6detail29Sm90TmaWarpSpecializedAdapterINS1C_15DefaultEpilogueIaSJ_SJ_NS1B_6thread17LinearCombinationIaLi1EiiLNS1G_9ScaleType4KindE0ELNS_15FloatRoundStyleE2EaEENS1_15EpilogueDefaultEEEEEvvEEEEvNT_6ParamsE,@function
        .size           _ZN7cutlass13device_kernelINS_4gemm6kernel13GemmUniversalIN4cute5tupleIJiiiiEEENS1_10collective13CollectiveMmaINS1_34MainloopSm90TmaGmmaWarpSpecializedILi5ENS5_IJNS4_1CILi2EEESB_NSA_ILi1EEEEEENS1_32KernelTmaWarpSpecializedPingpongEEENS5_IJNSA_ILi64EEENSA_ILi256EEESG_EEEaNS5_IJlSC_lEEEaSJ_NS4_8TiledMMAINS4_8MMA_AtomIJNS4_4SM904GMMA27MMA_64x256x32_S32S8S8_SS_TNEEEENS4_6LayoutINS5_IJSC_SC_SC_EEENS5_IJNSA_ILi0EEESS_SS_EEEEENS5_IJNS4_10UnderscoreESV_SV_EEEEENS4_23SM90_TMA_LOAD_MULTICASTENS4_14ComposedLayoutINS4_7SwizzleILi2ELi4ELi3EEENS4_18smem_ptr_flag_bitsILi8EEENSQ_INS5_IJNSA_ILi8EEESG_EEENS5_IJSG_SC_EEEEEEEvNS4_8identityESY_S18_vS19_EENS_8epilogue10collective6detail29Sm90TmaWarpSpecializedAdapterINS1C_15DefaultEpilogueIaSJ_SJ_NS1B_6thread17LinearCombinationIaLi1EiiLNS1G_9ScaleType4KindE0ELNS_15FloatRoundStyleE2EaEENS1_15EpilogueDefaultEEEEEvvEEEEvNT_6ParamsE,(.L_x_335 - _ZN7cutlass13device_kernelINS_4gemm6kernel13GemmUniversalIN4cute5tupleIJiiiiEEENS1_10collective13CollectiveMmaINS1_34MainloopSm90TmaGmmaWarpSpecializedILi5ENS5_IJNS4_1CILi2EEESB_NSA_ILi1EEEEEENS1_32KernelTmaWarpSpecializedPingpongEEENS5_IJNSA_ILi64EEENSA_ILi256EEESG_EEEaNS5_IJlSC_lEEEaSJ_NS4_8TiledMMAINS4_8MMA_AtomIJNS4_4SM904GMMA27MMA_64x256x32_S32S8S8_SS_TNEEEENS4_6LayoutINS5_IJSC_SC_SC_EEENS5_IJNSA_ILi0EEESS_SS_EEEEENS5_IJNS4_10UnderscoreESV_SV_EEEEENS4_23SM90_TMA_LOAD_MULTICASTENS4_14ComposedLayoutINS4_7SwizzleILi2ELi4ELi3EEENS4_18smem_ptr_flag_bitsILi8EEENSQ_INS5_IJNSA_ILi8EEESG_EEENS5_IJSG_SC_EEEEEEEvNS4_8identityESY_S18_vS19_EENS_8epilogue10collective6detail29Sm90TmaWarpSpecializedAdapterINS1C_15DefaultEpilogueIaSJ_SJ_NS1B_6thread17LinearCombinationIaLi1EiiLNS1G_9ScaleType4KindE0ELNS_15FloatRoundStyleE2EaEENS1_15EpilogueDefaultEEEEEvvEEEEvNT_6ParamsE)
        .other          _ZN7cutlass13device_kernelINS_4gemm6kernel13GemmUniversalIN4cute5tupleIJiiiiEEENS1_10collective13CollectiveMmaINS1_34MainloopSm90TmaGmmaWarpSpecializedILi5ENS5_IJNS4_1CILi2EEESB_NSA_ILi1EEEEEENS1_32KernelTmaWarpSpecializedPingpongEEENS5_IJNSA_ILi64EEENSA_ILi256EEESG_EEEaNS5_IJlSC_lEEEaSJ_NS4_8TiledMMAINS4_8MMA_AtomIJNS4_4SM904GMMA27MMA_64x256x32_S32S8S8_SS_TNEEEENS4_6LayoutINS5_IJSC_SC_SC_EEENS5_IJNSA_ILi0EEESS_SS_EEEEENS5_IJNS4_10UnderscoreESV_SV_EEEEENS4_23SM90_TMA_LOAD_MULTICASTENS4_14ComposedLayoutINS4_7SwizzleILi2ELi4ELi3EEENS4_18smem_ptr_flag_bitsILi8EEENSQ_INS5_IJNSA_ILi8EEESG_EEENS5_IJSG_SC_EEEEEEEvNS4_8identityESY_S18_vS19_EENS_8epilogue10collective6detail29Sm90TmaWarpSpecializedAdapterINS1C_15DefaultEpilogueIaSJ_SJ_NS1B_6thread17LinearCombinationIaLi1EiiLNS1G_9ScaleType4KindE0ELNS_15FloatRoundStyleE2EaEENS1_15EpilogueDefaultEEEEEvvEEEEvNT_6ParamsE,@"STO_CUDA_ENTRY STV_DEFAULT"
_ZN7cutlass13device_kernelINS_4gemm6kernel13GemmUniversalIN4cute5tupleIJiiiiEEENS1_10collective13CollectiveMmaINS1_34MainloopSm90TmaGmmaWarpSpecializedILi5ENS5_IJNS4_1CILi2EEESB_NSA_ILi1EEEEEENS1_32KernelTmaWarpSpecializedPingpongEEENS5_IJNSA_ILi64EEENSA_ILi256EEESG_EEEaNS5_IJlSC_lEEEaSJ_NS4_8TiledMMAINS4_8MMA_AtomIJNS4_4SM904GMMA27MMA_64x256x32_S32S8S8_SS_TNEEEENS4_6LayoutINS5_IJSC_SC_SC_EEENS5_IJNSA_ILi0EEESS_SS_EEEEENS5_IJNS4_10UnderscoreESV_SV_EEEEENS4_23SM90_TMA_LOAD_MULTICASTENS4_14ComposedLayoutINS4_7SwizzleILi2ELi4ELi3EEENS4_18smem_ptr_flag_bitsILi8EEENSQ_INS5_IJNSA_ILi8EEESG_EEENS5_IJSG_SC_EEEEEEEvNS4_8identityESY_S18_vS19_EENS_8epilogue10collective6detail29Sm90TmaWarpSpecializedAdapterINS1C_15DefaultEpilogueIaSJ_SJ_NS1B_6thread17LinearCombinationIaLi1EiiLNS1G_9ScaleType4KindE0ELNS_15FloatRoundStyleE2EaEENS1_15EpilogueDefaultEEEEEvvEEEEvNT_6ParamsE:
[----:B------:R-:W0:Y:S02]  /*0000*/  LDC R1, c[0x0][0x28] ;  /* 0x00000a00ff017b82 */ /* 0x000e240000000800 */
[----:B0-----:R-:W-:Y:S01]  /*0010*/  VIADD R1, R1, 0xfffffff8 ;  /* 0xfffffff801017836 */ /* 0x001fe20000000000 */
[----:B------:R-:W0:Y:S01]  /*0020*/  S2R R4, SR_TID.X ;  /* 0x0000000000047919 */ /* 0x000e220000002100 */
[----:B------:R-:W-:Y:S01]  /*0030*/  ELECT P0, URZ, PT ;  /* 0x00000000003f782f */ /* 0x000fe20003800000 */
[----:B------:R-:W-:Y:S01]  /*0040*/  BSSY B0, `(.L_x_0) ;  /* 0x000000f000007945 */ /* 0x000fe20003800000 */
[--C-:B0-----:R-:W-:Y:S02]  /*0050*/  SHF.R.U32.HI R2, RZ, 0x5, R4.reuse ;  /* 0x00000005ff027819 */ /* 0x101fe40000011604 */
[----:B------:R-:W-:-:S03]  /*0060*/  SHF.R.U32.HI R7, RZ, 0x7, R4 ;  /* 0x00000007ff077819 */ /* 0x000fc60000011604 */
[----:B------:R-:W0:Y:S04]  /*0070*/  SHFL.IDX PT, R5, R2, RZ, 0x1f ;  /* 0x00001fff02057589 */ /* 0x000e2800000e0000 */
[----:B------:R1:W2:Y:S01]  /*0080*/  SHFL.IDX PT, R10, R7, RZ, 0x1f ;  /* 0x00001fff070a7589 */ /* 0x0002a200000e0000 */
[----:B0-----:R-:W-:-:S13]  /*0090*/  ISETP.NE.OR P0, PT, R5, RZ, !P0 ;  /* 0x000000ff0500720c */ /* 0x001fda0004705670 */
[----:B-12---:R-:W-:Y:S05]  /*00a0*/  @P0 BRA `(.L_x_1) ;  /* 0x0000000000200947 */ /* 0x006fea0003800000 */
[----:B------:R-:W-:Y:S02]  /*00b0*/  ULDC.64 UR4, c[0x0][0x198] ;  /* 0x0000660000047ab9 */ /* 0x000fe40000000a00 */
[----:B------:R-:W-:Y:S02]  /*00c0*/  UIADD3 UR6, UP0, UR4, 0xf0, URZ ;  /* 0x000000f004067890 */ /* 0x000fe4000ff1e03f */
[----:B------:R-:W-:Y:S02]  /*00d0*/  UIADD3 UR4, UP1, UR4, 0x1f0, URZ ;  /* 0x000001f004047890 */ /* 0x000fe4000ff3e03f */
[----:B------:R-:W-:Y:S02]  /*00e0*/  UIADD3.X UR7, URZ, UR5, URZ, UP0, !UPT ;  /* 0x000000053f077290 */ /* 0x000fe400087fe43f */
[----:B------:R-:W-:-:S07]  /*00f0*/  UIADD3.X UR5, URZ, UR5, URZ, UP1, !UPT ;  /* 0x000000053f057290 */ /* 0x000fce0008ffe43f */
[----:B------:R0:W-:Y:S02]  /*0100*/  UTMACCTL.PF [UR6] ;  /* 0x00000000060079b9 */ /* 0x0001e40008040000 */
[----:B------:R0:W-:Y:S02]  /*0110*/  UTMACCTL.PF [UR4] ;  /* 0x00000000040079b9 */ /* 0x0001e40008040000 */
[----:B0-----:R-:W-:Y:S01]  /*0120*/  NOP ;  /* 0x0000000000007918 */ /* 0x001fe20000000000 */
.L_x_1:
[----:B------:R-:W-:Y:S05]  /*0130*/  BSYNC B0 ;  /* 0x0000000000007941 */ /* 0x000fea0003800000 */
.L_x_0:
[----:B------:R-:W0:Y:S01]  /*0140*/  SHFL.IDX PT, R8, R2, RZ, 0x1f ;  /* 0x00001fff02087589 */ /* 0x000e2200000e0000 */
[----:B------:R-:W-:-:S04]  /*0150*/  SHF.R.S32.HI R3, RZ, 0x1f, R4 ;  /* 0x0000001fff037819 */ /* 0x000fc80000011404 */
[----:B------:R-:W-:Y:S02]  /*0160*/  LEA.HI R3, R3, R4, RZ, 0x7 ;  /* 0x0000000403037211 */ /* 0x000fe400078f38ff */
[----:B0-----:R-:W-:-:S13]  /*0170*/  ISETP.NE.AND P0, PT, R8, RZ, PT ;  /* 0x000000ff0800720c */ /* 0x001fda0003f05270 */
[----:B------:R-:W-:Y:S05]  /*0180*/  @P0 BRA `(.L_x_2) ;  /* 0x0000000000600947 */ /* 0x000fea0003800000 */
[----:B------:R-:W0:Y:S01]  /*0190*/  S2UR UR8, SR_CgaCtaId ;  /* 0x00000000000879c3 */ /* 0x000e220000008800 */
[----:B------:R-:W-:Y:S01]  /*01a0*/  UMOV UR4, 0x400 ;  /* 0x0000040000047882 */ /* 0x000fe20000000000 */
[----:B------:R-:W-:Y:S01]  /*01b0*/  UMOV UR5, 0x1 ;  /* 0x0000000100057882 */ /* 0x000fe20000000000 */
[----:B------:R-:W-:Y:S01]  /*01c0*/  UMOV UR6, 0x3 ;  /* 0x0000000300067882 */ /* 0x000fe20000000000 */
[----:B------:R-:W-:Y:S01]  /*01d0*/  ELECT P0, URZ, PT ;  /* 0x00000000003f782f */ /* 0x000fe20003800000 */
[----:B------:R-:W-:-:S04]  /*01e0*/  UIADD3 UR6, -UR6, 0x100000, URZ ;  /* 0x0010000006067890 */ /* 0x000fc8000fffe13f */
[----:B------:R-:W-:Y:S02]  /*01f0*/  USHF.L.U32 UR7, UR6, 0xb, URZ ;  /* 0x0000000b06077899 */ /* 0x000fe4000800063f */
[----:B------:R-:W-:Y:S02]  /*0200*/  USHF.L.U32 UR6, UR6, 0x1, URZ ;  /* 0x0000000106067899 */ /* 0x000fe4000800063f */
[----:B0-----:R-:W-:Y:S02]  /*0210*/  ULEA UR8, UR8, UR4, 0x18 ;  /* 0x0000000408087291 */ /* 0x001fe4000f8ec03f */
[----:B------:R-:W-:-:S04]  /*0220*/  UIADD3 UR4, -UR5, 0x100000, URZ ;  /* 0x0010000005047890 */ /* 0x000fc8000fffe13f */
[----:B------:R-:W-:Y:S02]  /*0230*/  USHF.L.U32 UR5, UR4, 0xb, URZ ;  /* 0x0000000b04057899 */ /* 0x000fe4000800063f */
[----:B------:R-:W-:Y:S01]  /*0240*/  USHF.L.U32 UR4, UR4, 0x1, URZ ;  /* 0x0000000104047899 */ /* 0x000fe2000800063f */
[----:B------:R-:W0:Y:S11]  /*0250*/  FENCE.VIEW.ASYNC.S ;  /* 0x00000000000073c6 */ /* 0x000e360000000000 */
[----:B0-----:R0:W1:Y:S01]  /*0260*/  SYNCS.EXCH.64 URZ, [UR8], UR4 ;  /* 0x00000004083f75b2 */ /* 0x0010620008000100 */
[----:B------:R0:W2:Y:S01]  /*0270*/  SYNCS.EXCH.64 URZ, [UR8+0x28], UR6 ;  /* 0x00002806083f75b2 */ /* 0x0000a20008000100 */
[----:B------:R0:W3:Y:S01]  /*0280*/  SYNCS.EXCH.64 URZ, [UR8+0x8], UR4 ;  /* 0x00000804083f75b2 */ /* 0x0000e20008000100 */
[----:B------:R0:W4:Y:S01]  /*0290*/  SYNCS.EXCH.64 URZ, [UR8+0x30], UR6 ;  /* 0x00003006083f75b2 */ /* 0x0001220008000100 */
[----:B------:R0:W0:Y:S01]  /*02a0*/  SYNCS.EXCH.64 URZ, [UR8+0x10], UR4 ;  /* 0x00001004083f75b2 */ /* 0x0000220008000100 */
[----:B------:R0:W0:Y:S01]  /*02b0*/  SYNCS.EXCH.64 URZ, [UR8+0x38], UR6 ;  /* 0x00003806083f75b2 */ /* 0x0000220008000100 */
[----:B------:R0:W0:Y:S01]  /*02c0*/  SYNCS.EXCH.64 URZ, [UR8+0x18], UR4 ;  /* 0x00001804083f75b2 */ /* 0x0000220008000100 */
[----:B------:R0:W0:Y:S01]  /*02d0*/  SYNCS.EXCH.64 URZ, [UR8+0x40], UR6 ;  /* 0x00004006083f75b2 */ /* 0x0000220008000100 */
[----:B------:R0:W0:Y:S01]  /*02e0*/  SYNCS.EXCH.64 URZ, [UR8+0x20], UR4 ;  /* 0x00002004083f75b2 */ /* 0x0000220008000100 */
[----:B------:R0:W0:Y:S01]  /*02f0*/  SYNCS.EXCH.64 URZ, [UR8+0x48], UR6 ;  /* 0x00004806083f75b2 */ /* 0x0000220008000100 */
[----:B------:R-:W-:Y:S01]  /*0300*/  NOP ;  /* 0x0000000000007918 */ /* 0x000fe20000000000 */
.L_x_2:
[----:B------:R-:W5:Y:S01]  /*0310*/  SHFL.IDX PT, R13, R2, RZ, 0x1f ;  /* 0x00001fff020d7589 */ /* 0x000f6200000e0000 */
[----:B------:R-:W1:Y:S01]  /*0320*/  S2UR UR12, SR_CTAID.X ;  /* 0x00000000000c79c3 */ /* 0x000e620000002500 */
[----:B------:R-:W-:Y:S02]  /*0330*/  LOP3.LUT R3, R3, 0xffffff80, RZ, 0xc0, !PT ;  /* 0xffffff8003037812 */ /* 0x000fe400078ec0ff */
[----:B------:R-:W-:Y:S01]  /*0340*/  ELECT P0, URZ, PT ;  /* 0x00000000003f782f */ /* 0x000fe20003800000 */
[----:B------:R2:W3:Y:S01]  /*0350*/  SHFL.IDX PT, R12, R2, RZ, 0x1f ;  /* 0x00001fff020c7589 */ /* 0x0004e200000e0000 */
[----:B------:R-:W-:Y:S01]  /*0360*/  ELECT P1, URZ, PT ;  /* 0x00000000003f782f */ /* 0x000fe20003820000 */
[----:B------:R-:W-:Y:S01]  /*0370*/  NOP ;  /* 0x0000000000007918 */ /* 0x000fe20000000000 */
[----:B------:R-:W-:Y:S01]  /*0380*/  IMAD.IADD R3, R4, 0x1, -R3 ;  /* 0x0000000104037824 */ /* 0x000fe200078e0a03 */
[----:B------:R-:W4:Y:S01]  /*0390*/  S2R R6, SR_CTAID.Y ;  /* 0x0000000000067919 */ /* 0x000f220000002600 */
[----:B0-----:R-:W-:Y:S01]  /*03a0*/  ULDC UR4, c[0x0][0x150] ;  /* 0x0000540000047ab9 */ /* 0x001fe20000000800 */
[----:B------:R-:W0:Y:S01]  /*03b0*/  LDC R14, c[0x0][0x144] ;  /* 0x00005100ff0e7b82 */ /* 0x000e220000000800 */
[----:B------:R-:W-:Y:S01]  /*03c0*/  UMOV UR11, 0x80 ;  /* 0x00000080000b7882 */ /* 0x000fe20000000000 */
[----:B------:R-:W-:Y:S01]  /*03d0*/  SHF.R.S32.HI R0, RZ, 0x1f, R3 ;  /* 0x0000001fff007819 */ /* 0x000fe20000011403 */
[----:B------:R-:W-:Y:S01]  /*03e0*/  NOP ;  /* 0x0000000000007918 */ /* 0x000fe20000000000 */
[C---:B------:R-:W-:Y:S01]  /*03f0*/  VIADD R35, R10.reuse, 0xffffffff ;  /* 0xffffffff0a237836 */ /* 0x040fe20000000000 */
[----:B------:R-:W-:Y:S01]  /*0400*/  ISETP.NE.AND P4, PT, R10, RZ, PT ;  /* 0x000000ff0a00720c */ /* 0x000fe20003f85270 */
[----:B------:R-:W-:Y:S01]  /*0410*/  IMAD.MOV.U32 R154, RZ, RZ, 0x1 ;  /* 0x00000001ff9a7424 */ /* 0x000fe200078e00ff */
[----:B------:R-:W-:Y:S01]  /*0420*/  LEA.HI R9, R0, R3, RZ, 0x3 ;  /* 0x0000000300097211 */ /* 0x000fe200078f18ff */
[----:B------:R-:W0:Y:S01]  /*0430*/  LDC R15, c[0x0][0x140] ;  /* 0x00005000ff0f7b82 */ /* 0x000e220000000800 */
[----:B------:R-:W-:-:S02]  /*0440*/  ISETP.GE.U32.AND P6, PT, R35, 0x2, PT ;  /* 0x000000022300780c */ /* 0x000fc40003fc6070 */
[--C-:B------:R-:W-:Y:S02]  /*0450*/  SHF.R.S32.HI R11, RZ, 0x3, R9.reuse ;  /* 0x00000003ff0b7819 */ /* 0x100fe40000011409 */
[----:B--2---:R-:W-:Y:S02]  /*0460*/  SHF.R.S32.HI R2, RZ, 0x1f, R9 ;  /* 0x0000001fff027819 */ /* 0x004fe40000011409 */
[----:B------:R-:W-:Y:S01]  /*0470*/  SHF.R.S32.HI R9, RZ, 0x1f, R8 ;  /* 0x0000001fff097819 */ /* 0x000fe20000011408 */
[----:B------:R-:W2:Y:S01]  /*0480*/  LDC R25, c[0x0][0x148] ;  /* 0x00005200ff197b82 */ /* 0x000ea20000000800 */
[----:B-----5:R-:W-:Y:S02]  /*0490*/  ISETP.NE.OR P0, PT, R13, RZ, !P0 ;  /* 0x000000ff0d00720c */ /* 0x020fe40004705670 */
[----:B-1----:R-:W-:Y:S02]  /*04a0*/  I2FP.F32.U32 R13, UR12 ;  /* 0x0000000c000d7c45 */ /* 0x002fe40008201000 */
[----:B------:R-:W-:-:S02]  /*04b0*/  LEA.HI R2, R2, R11, RZ, 0x2 ;  /* 0x0000000b02027211 */ /* 0x000fc400078f10ff */
[----:B------:R-:W-:Y:S01]  /*04c0*/  LEA.HI R9, R9, R8, RZ, 0x2 ;  /* 0x0000000809097211 */ /* 0x000fe200078f10ff */
[----:B------:R-:W-:Y:S01]  /*04d0*/  FMUL R13, R13, UR4 ;  /* 0x000000040d0d7c20 */ /* 0x000fe20008400000 */
[----:B---3--:R-:W-:Y:S01]  /*04e0*/  ISETP.NE.OR P1, PT, R12, RZ, !P1 ;  /* 0x000000ff0c00720c */ /* 0x008fe20004f25670 */
[----:B------:R-:W-:Y:S01]  /*04f0*/  ULDC UR4, c[0x0][0x154] ;  /* 0x0000550000047ab9 */ /* 0x000fe20000000800 */
[----:B------:R-:W-:Y:S02]  /*0500*/  LOP3.LUT R12, R2, 0xfffffffc, RZ, 0xc0, !PT ;  /* 0xfffffffc020c7812 */ /* 0x000fe400078ec0ff */
[----:B------:R-:W-:Y:S01]  /*0510*/  LOP3.LUT R9, R9, 0x3ffffffc, RZ, 0xc0, !PT ;  /* 0x3ffffffc09097812 */ /* 0x000fe200078ec0ff */
[----:B------:R-:W1:Y:S01]  /*0520*/  F2I.U32.TRUNC.NTZ R13, R13 ;  /* 0x0000000d000d7305 */ /* 0x000e62000020f000 */
[----:B------:R-:W-:Y:S01]  /*0530*/  VOTEU.ALL UP1, P0 ;  /* 0x00000000003f7886 */ /* 0x000fe20000020000 */
[----:B------:R-:W-:Y:S01]  /*0540*/  IMAD.IADD R12, R11, 0x1, -R12 ;  /* 0x000000010b0c7824 */ /* 0x000fe200078e0a0c */
[----:B----4-:R-:W-:Y:S01]  /*0550*/  I2FP.F32.U32 R11, R6 ;  /* 0x00000006000b7245 */ /* 0x010fe20000201000 */
[----:B------:R-:W-:Y:S01]  /*0560*/  IMAD.IADD R9, R8, 0x1, -R9 ;  /* 0x0000000108097824 */ /* 0x000fe200078e0a09 */
[----:B------:R-:W-:Y:S01]  /*0570*/  SHF.R.S32.HI R2, RZ, 0x1f, R5 ;  /* 0x0000001fff027819 */ /* 0x000fe20000011405 */
[----:B------:R-:W3:Y:S01]  /*0580*/  @!UP1 S2UR UR7, SR_CgaCtaId ;  /* 0x00000000000799c3 */ /* 0x000ee20000008800 */
[----:B------:R-:W-:Y:S01]  /*0590*/  @!UP1 UMOV UR6, 0x400 ;  /* 0x0000040000069882 */ /* 0x000fe20000000000 */
[----:B------:R-:W-:Y:S01]  /*05a0*/  IMAD R9, R9, 0x4, R12 ;  /* 0x0000000409097824 */ /* 0x000fe200078e020c */
[----:B------:R-:W-:Y:S01]  /*05b0*/  VOTEU.ALL UP2, P1 ;  /* 0x00000000003f7886 */ /* 0x000fe20000840000 */
[----:B------:R-:W-:Y:S01]  /*05c0*/  FMUL R11, R11, UR4 ;  /* 0x000000040b0b7c20 */ /* 0x000fe20008400000 */
[----:B------:R-:W-:Y:S01]  /*05d0*/  LEA.HI R2, R2, R5, RZ, 0x2 ;  /* 0x0000000502027211 */ /* 0x000fe200078f10ff */
[----:B------:R-:W-:Y:S01]  /*05e0*/  UMOV UR4, 0x20 ;  /* 0x0000002000047882 */ /* 0x000fe20000000000 */
[----:B------:R-:W-:Y:S01]  /*05f0*/  LEA.HI R8, R9, R9, RZ, 0x1 ;  /* 0x0000000909087211 */ /* 0x000fe200078f08ff */
[----:B------:R-:W4:Y:S01]  /*0600*/  @!UP2 S2UR UR10, SR_CgaCtaId ;  /* 0x00000000000aa9c3 */ /* 0x000f220000008800 */
[----:B-1----:R-:W-:Y:S01]  /*0610*/  IMAD.MOV R13, RZ, RZ, -R13 ;  /* 0x000000ffff0d7224 */ /* 0x002fe200078e0a0d */
[----:B------:R-:W1:Y:S01]  /*0620*/  F2I.U32.TRUNC.NTZ R11, R11 ;  /* 0x0000000b000b7305 */ /* 0x000e62000020f000 */
[----:B------:R-:W-:Y:S01]  /*0630*/  LOP3.LUT R8, R8, 0xfffffffe, RZ, 0xc0, !PT ;  /* 0xfffffffe08087812 */ /* 0x000fe200078ec0ff */
[----:B------:R-:W-:-:S04]  /*0640*/  @!UP1 UIADD3 UR4, -UR4, 0x100000, URZ ;  /* 0x0010000004049890 */ /* 0x000fc8000fffe13f */
[----:B------:R-:W-:Y:S02]  /*0650*/  @!UP1 USHF.L.U32 UR5, UR4, 0xb, URZ ;  /* 0x0000000b04059899 */ /* 0x000fe4000800063f */
[----:B------:R-:W-:Y:S01]  /*0660*/  @!UP1 USHF.L.U32 UR4, UR4, 0x1, URZ ;  /* 0x0000000104049899 */ /* 0x000fe2000800063f */
[----:B0-----:R-:W-:Y:S01]  /*0670*/  IMAD R21, R14, R13, UR12 ;  /* 0x0000000c0e157e24 */ /* 0x001fe2000f8e020d */
[----:B------:R-:W-:Y:S01]  /*0680*/  LOP3.LUT R2, R2, 0xfffffffc, RZ, 0xc0, !PT ;  /* 0xfffffffc02027812 */ /* 0x000fe200078ec0ff */
[----:B------:R-:W-:Y:S01]  /*0690*/  @!UP2 UMOV UR9, 0x400 ;  /* 0x000004000009a882 */ /* 0x000fe20000000000 */
[----:B------:R-:W-:Y:S01]  /*06a0*/  IMAD.IADD R8, R9, 0x1, -R8 ;  /* 0x0000000109087824 */ /* 0x000fe200078e0a08 */
[----:B------:R-:W-:Y:S01]  /*06b0*/  VOTEU.ALL UP3, P1 ;  /* 0x00000000003f7886 */ /* 0x000fe20000860000 */
[----:B------:R-:W-:Y:S01]  /*06c0*/  VOTEU.ALL UP4, P1 ;  /* 0x00000000003f7886 */ /* 0x000fe20000880000 */
[----:B------:R-:W-:Y:S01]  /*06d0*/  IMAD.IADD R5, R5, 0x1, -R2 ;  /* 0x0000000105057824 */ /* 0x000fe200078e0a02 */
[----:B------:R-:W-:Y:S01]  /*06e0*/  VOTEU.ALL UP5, P1 ;  /* 0x00000000003f7886 */ /* 0x000fe200008a0000 */
[----:B------:R-:W-:Y:S01]  /*06f0*/  ISETP.NE.AND P3, PT, R8, R21, PT ;  /* 0x000000150800720c */ /* 0x000fe20003f65270 */
[----:B------:R-:W-:Y:S01]  /*0700*/  IMAD.SHL.U32 R2, R9, 0x4, RZ ;  /* 0x0000000409027824 */ /* 0x000fe200078e00ff */
[----:B------:R-:W-:Y:S01]  /*0710*/  ISETP.EQ.U32.AND P2, PT, R15, 0x1, PT ;  /* 0x000000010f00780c */ /* 0x000fe20003f42070 */
[----:B---3--:R-:W-:Y:S01]  /*0720*/  @!UP1 ULEA UR8, UR7, UR6, 0x18 ;  /* 0x0000000607089291 */ /* 0x008fe2000f8ec03f */
[----:B-1----:R-:W-:Y:S01]  /*0730*/  IMAD.MOV R20, RZ, RZ, -R11 ;  /* 0x000000ffff147224 */ /* 0x002fe200078e0a0b */
[----:B------:R-:W-:-:S04]  /*0740*/  @!UP2 UIADD3 UR6, -UR11, 0x100000, URZ ;  /* 0x001000000b06a890 */ /* 0x000fc8000fffe13f */
[----:B------:R-:W-:Y:S02]  /*0750*/  @!UP2 USHF.L.U32 UR7, UR6, 0xb, URZ ;  /* 0x0000000b0607a899 */ /* 0x000fe4000800063f */
[----:B------:R-:W-:Y:S01]  /*0760*/  @!UP2 USHF.L.U32 UR6, UR6, 0x1, URZ ;  /* 0x000000010606a899 */ /* 0x000fe2000800063f */
[----:B------:R-:W-:Y:S01]  /*0770*/  LOP3.LUT R155, R9, 0xc, R2, 0x78, !PT ;  /* 0x0000000c099b7812 */ /* 0x000fe200078e7802 */
[----:B------:R-:W-:Y:S01]  /*0780*/  VOTEU.ALL UP0, P0 ;  /* 0x00000000003f7886 */ /* 0x000fe20000000000 */
[----:B------:R-:W-:Y:S01]  /*0790*/  VOTEU.ALL UP1, P0 ;  /* 0x00000000003f7886 */ /* 0x000fe20000020000 */
[----:B--2---:R-:W-:Y:S01]  /*07a0*/  IMAD R9, R25, R20, R6 ;  /* 0x0000001419097224 */ /* 0x004fe200078e0206 */
[----:B------:R-:W-:Y:S01]  /*07b0*/  LOP3.LUT P0, RZ, R3, 0x7, RZ, 0xc0, !PT ;  /* 0x0000000703ff7812 */ /* 0x000fe2000780c0ff */
[----:B----4-:R-:W-:Y:S01]  /*07c0*/  @!UP2 ULEA UR9, UR10, UR9, 0x18 ;  /* 0x000000090a09a291 */ /* 0x010fe2000f8ec03f */
[----:B------:R0:W1:Y:S01]  /*07d0*/  SHFL.IDX PT, R14, R7, RZ, 0x1f ;  /* 0x00001fff070e7589 */ /* 0x00006200000e0000 */
[----:B------:R-:W-:Y:S01]  /*07e0*/  VOTEU.ALL UP2, P1 ;  /* 0x00000000003f7886 */ /* 0x000fe20000840000 */
[----:B------:R-:W-:-:S02]  /*07f0*/  @P3 LEA.HI R2, R155, R155, RZ, 0x1 ;  /* 0x0000009b9b023211 */ /* 0x000fc400078f08ff */
[----:B------:R-:W2:Y:S02]  /*0800*/  FENCE.VIEW.ASYNC.S ;  /* 0x00000000000073c6 */ /* 0x000ea40000000000 */
[----:B--2---:R0:W2:Y:S01]  /*0810*/  @!UP0 SYNCS.EXCH.64 URZ, [UR8+0x80], UR4 ;  /* 0x00008004083f85b2 */ /* 0x0040a20008000100 */
[C---:B------:R-:W-:Y:S02]  /*0820*/  ISETP.NE.AND P1, PT, R5.reuse, 0x3, PT ;  /* 0x000000030500780c */ /* 0x040fe40003f25270 */
[----:B------:R-:W-:Y:S02]  /*0830*/  @P3 SHF.R.S32.HI R2, RZ, 0x1, R2 ;  /* 0x00000001ff023819 */ /* 0x000fe40000011402 */
[----:B------:R-:W-:Y:S02]  /*0840*/  ISETP.EQ.OR P1, PT, R5, RZ, !P1 ;  /* 0x000000ff0500720c */ /* 0x000fe40004f22670 */
[----:B------:R-:W-:Y:S02]  /*0850*/  @P3 ISETP.NE.AND P5, PT, R2, R9, PT ;  /* 0x000000090200320c */ /* 0x000fe40003fa5270 */
[----:B------:R-:W-:-:S02]  /*0860*/  ISETP.LT.U32.AND P0, PT, R155, 0x4, !P0 ;  /* 0x000000049b00780c */ /* 0x000fc40004701070 */
[----:B------:R-:W-:Y:S02]  /*0870*/  ISETP.EQ.AND P1, PT, R10, RZ, P1 ;  /* 0x000000ff0a00720c */ /* 0x000fe40000f22270 */
[----:B------:R-:W-:Y:S02]  /*0880*/  SEL R9, RZ, 0x1, !P0 ;  /* 0x00000001ff097807 */ /* 0x000fe40004000000 */
[----:B------:R-:W-:Y:S01]  /*0890*/  @P3 SEL R154, RZ, 0x1, P5 ;  /* 0x00000001ff9a3807 */ /* 0x000fe20002800000 */
[----:B------:R0:W3:Y:S01]  /*08a0*/  @!UP1 SYNCS.EXCH.64 URZ, [UR8+0x88], UR4 ;  /* 0x00008804083f95b2 */ /* 0x0000e20008000100 */
[----:B------:R-:W-:Y:S01]  /*08b0*/  NOP ;  /* 0x0000000000007918 */ /* 0x000fe20000000000 */
[----:B------:R-:W-:Y:S02]  /*08c0*/  SEL R16, RZ, 0x1, !P1 ;  /* 0x00000001ff107807 */ /* 0x000fe40004800000 */
[----:B------:R-:W-:Y:S02]  /*08d0*/  LOP3.LUT R154, R154, R9, RZ, 0xc0, !PT ;  /* 0x000000099a9a7212 */ /* 0x000fe400078ec0ff */
[----:B------:R-:W-:Y:S01]  /*08e0*/  SEL R16, R16, 0x2, P6 ;  /* 0x0000000210107807 */ /* 0x000fe20003000000 */
[----:B------:R0:W4:Y:S01]  /*08f0*/  @!UP2 SYNCS.EXCH.64 URZ, [UR9+0x60], UR6 ;  /* 0x00006006093fa5b2 */ /* 0x0001220008000100 */
[----:B------:R0:W0:Y:S01]  /*0900*/  @!UP3 SYNCS.EXCH.64 URZ, [UR9+0x68], UR6 ;  /* 0x00006806093fb5b2 */ /* 0x0000220008000100 */
[----:B------:R0:W0:Y:S01]  /*0910*/  @!UP4 SYNCS.EXCH.64 URZ, [UR9+0x70], UR6 ;  /* 0x00007006093fc5b2 */ /* 0x0000220008000100 */
[----:B------:R0:W0:Y:S01]  /*0920*/  @!UP5 SYNCS.EXCH.64 URZ, [UR9+0x78], UR6 ;  /* 0x00007806093fd5b2 */ /* 0x0000220008000100 */
[----:B------:R-:W-:Y:S01]  /*0930*/  NOP ;  /* 0x0000000000007918 */ /* 0x000fe20000000000 */
[----:B-12---:R-:W-:Y:S05]  /*0940*/  @!P2 BRA `(.L_x_3) ;  /* 0x000000000008a947 */ /* 0x006fea0003800000 */
[----:B0--34-:R-:W-:Y:S01]  /*0950*/  UCGABAR_ARV ;  /* 0x00000000000079c7 */ /* 0x019fe20008000000 */
[----:B------:R-:W-:Y:S05]  /*0960*/  BRA `(.L_x_4) ;  /* 0x0000000000047947 */ /* 0x000fea0003800000 */
.L_x_3:
[----:B0--34-:R-:W-:Y:S01]  /*0970*/  NOP ;  /* 0x0000000000007918 */ /* 0x019fe20000000000 */
.L_x_4:
[----:B------:R-:W-:Y:S01]  /*0980*/  ULDC.64 UR4, c[0x0][0x598] ;  /* 0x0001660000047ab9 */ /* 0x000fe20000000a00 */
[----:B------:R-:W-:Y:S01]  /*0990*/  ULDC.64 UR36, c[0x0][0x208] ;  /* 0x0000820000247ab9 */ /* 0x000fe20000000a00 */
[----:B------:R-:W-:-:S04]  /*09a0*/  ISETP.NE.U32.AND P0, PT, RZ, UR4, PT ;  /* 0x00000004ff007c0c */ /* 0x000fc8000bf05070 */
[----:B------:R-:W-:-:S13]  /*09b0*/  ISETP.NE.AND.EX P0, PT, RZ, UR5, PT, P0 ;  /* 0x00000005ff007c0c */ /* 0x000fda000bf05300 */
[----:B------:R-:W-:Y:S05]  /*09c0*/  @!P0 BRA `(.L_x_5) ;  /* 0x00000000001c8947 */ /* 0x000fea0003800000 */
[----:B------:R-:W0:Y:S02]  /*09d0*/  LDC.64 R8, c[0x0][0x598] ;  /* 0x00016600ff087b82 */ /* 0x000e240000000a00 */
[----:B0-----:R-:W2:Y:S02]  /*09e0*/  LDG.E.64 R8, desc[UR36][R8.64] ;  /* 0x0000002408087981 */ /* 0x001ea4000c1e1b00 */
[----:B--2---:R-:W-:-:S04]  /*09f0*/  ISETP.NE.U32.AND P0, PT, R8, RZ, PT ;  /* 0x000000ff0800720c */ /* 0x004fc80003f05070 */
[----:B------:R-:W-:-:S13]  /*0a00*/  ISETP.NE.AND.EX P0, PT, R9, RZ, PT, P0 ;  /* 0x000000ff0900720c */ /* 0x000fda0003f05300 */
[----:B------:R-:W-:Y:S05]  /*0a10*/  @!P0 BRA `(.L_x_5) ;  /* 0x0000000000088947 */ /* 0x000fea0003800000 */
[----:B------:R0:W5:Y:S01]  /*0a20*/  LD.E R153, desc[UR36][R8.64] ;  /* 0x0000002408997980 */ /* 0x000162000c101900 */
[----:B------:R-:W-:Y:S05]  /*0a30*/  BRA `(.L_x_6) ;  /* 0x0000000000247947 */ /* 0x000fea0003800000 */
.L_x_5:
[----:B------:R-:W-:Y:S02]  /*0a40*/  ULDC.64 UR4, c[0x0][0x588] ;  /* 0x0001620000047ab9 */ /* 0x000fe40000000a00 */
[----:B------:R-:W-:-:S04]  /*0a50*/  ISETP.NE.U32.AND P0, PT, RZ, UR4, PT ;  /* 0x00000004ff007c0c */ /* 0x000fc8000bf05070 */
[----:B------:R-:W-:-:S13]  /*0a60*/  ISETP.NE.AND.EX P0, PT, RZ, UR5, PT, P0 ;  /* 0x00000005ff007c0c */ /* 0x000fda000bf05300 */
[----:B------:R-:W-:Y:S05]  /*0a70*/  @!P0 BRA `(.L_x_7) ;  /* 0x00000000000c8947 */ /* 0x000fea0003800000 */
[----:B------:R-:W0:Y:S02]  /*0a80*/  LDC.64 R8, c[0x0][0x588] ;  /* 0x00016200ff087b82 */ /* 0x000e240000000a00 */
[----:B0-----:R1:W5:Y:S01]  /*0a90*/  LDG.E R153, desc[UR36][R8.64] ;  /* 0x0000002408997981 */ /* 0x001362000c1e1900 */
[----:B------:R-:W-:Y:S05]  /*0aa0*/  BRA `(.L_x_6) ;  /* 0x0000000000087947 */ /* 0x000fea0003800000 */
.L_x_7:
[----:B------:R-:W-:Y:S02]  /*0ab0*/  ULDC UR4, c[0x0][0x580] ;  /* 0x0001600000047ab9 */ /* 0x000fe40000000800 */
[----:B------:R-:W-:-:S07]  /*0ac0*/  IMAD.U32 R153, RZ, RZ, UR4 ;  /* 0x00000004ff997e24 */ /* 0x000fce000f8e00ff */
.L_x_6:
[----:B------:R-:W-:Y:S02]  /*0ad0*/  ULDC.64 UR4, c[0x0][0x5a0] ;  /* 0x0001680000047ab9 */ /* 0x000fe40000000a00 */
[----:B------:R-:W-:-:S04]  /*0ae0*/  ISETP.NE.U32.AND P0, PT, RZ, UR4, PT ;  /* 0x00000004ff007c0c */ /* 0x000fc8000bf05070 */
[----:B------:R-:W-:-:S13]  /*0af0*/  ISETP.NE.AND.EX P0, PT, RZ, UR5, PT, P0 ;  /* 0x00000005ff007c0c */ /* 0x000fda000bf05300 */
[----:B------:R-:W-:Y:S05]  /*0b00*/  @!P0 BRA `(.L_x_8) ;  /* 0x00000000001c8947 */ /* 0x000fea0003800000 */
[----:B01----:R-:W0:Y:S02]  /*0b10*/  LDC.64 R8, c[0x0][0x5a0] ;  /* 0x00016800ff087b82 */ /* 0x003e240000000a00 */
[----:B0-----:R-:W2:Y:S02]  /*0b20*/  LDG.E.64 R8, desc[UR36][R8.64] ;  /* 0x0000002408087981 */ /* 0x001ea4000c1e1b00 */
[----:B--2---:R-:W-:-:S04]  /*0b30*/  ISETP.NE.U32.AND P0, PT, R8, RZ, PT ;  /* 0x000000ff0800720c */ /* 0x004fc80003f05070 */
[----:B------:R-:W-:-:S13]  /*0b40*/  ISETP.NE.AND.EX P0, PT, R9, RZ, PT, P0 ;  /* 0x000000ff0900720c */ /* 0x000fda0003f05300 */
[----:B------:R-:W-:Y:S05]  /*0b50*/  @!P0 BRA `(.L_x_8) ;  /* 0x0000000000088947 */ /* 0x000fea0003800000 */
[----:B------:R0:W5:Y:S01]  /*0b60*/  LD.E R152, desc[UR36][R8.64] ;  /* 0x0000002408987980 */ /* 0x000162000c101900 */
[----:B------:R-:W-:Y:S05]  /*0b70*/  BRA `(.L_x_9) ;  /* 0x0000000000247947 */ /* 0x000fea0003800000 */
.L_x_8:
[----:B------:R-:W-:Y:S02]  /*0b80*/  ULDC.64 UR4, c[0x0][0x590] ;  /* 0x0001640000047ab9 */ /* 0x000fe40000000a00 */
[----:B------:R-:W-:-:S04]  /*0b90*/  ISETP.NE.U32.AND P0, PT, RZ, UR4, PT ;  /* 0x00000004ff007c0c */ /* 0x000fc8000bf05070 */
[----:B------:R-:W-:-:S13]  /*0ba0*/  ISETP.NE.AND.EX P0, PT, RZ, UR5, PT, P0 ;  /* 0x00000005ff007c0c */ /* 0x000fda000bf05300 */
[----:B------:R-:W-:Y:S05]  /*0bb0*/  @!P0 BRA `(.L_x_10) ;  /* 0x00000000000c8947 */ /* 0x000fea0003800000 */
[----:B01----:R-:W0:Y:S02]  /*0bc0*/  LDC.64 R8, c[0x0][0x590] ;  /* 0x00016400ff087b82 */ /* 0x003e240000000a00 */
[----:B0-----:R1:W5:Y:S01]  /*0bd0*/  LDG.E R152, desc[UR36][R8.64] ;  /* 0x0000002408987981 */ /* 0x001362000c1e1900 */
[----:B------:R-:W-:Y:S05]  /*0be0*/  BRA `(.L_x_9) ;  /* 0x0000000000087947 */ /* 0x000fea0003800000 */
.L_x_10:
[----:B------:R-:W-:Y:S02]  /*0bf0*/  ULDC UR4, c[0x0][0x584] ;  /* 0x0001610000047ab9 */ /* 0x000fe40000000800 */
[----:B------:R-:W-:-:S07]  /*0c00*/  IMAD.U32 R152, RZ, RZ, UR4 ;  /* 0x00000004ff987e24 */ /* 0x000fce000f8e00ff */
.L_x_9:
[----:B------:R-:W2:Y:S01]  /*0c10*/  LDC R2, c[0x0][0x65c] ;  /* 0x00019700ff027b82 */ /* 0x000ea20000000800 */
[----:B------:R-:W-:Y:S01]  /*0c20*/  ULDC UR6, c[0x0][0x28c] ;  /* 0x0000a30000067ab9 */ /* 0x000fe20000000800 */
[----:B------:R-:W-:Y:S01]  /*0c30*/  ISETP.NE.AND P0, PT, R10, 0x2, PT ;  /* 0x000000020a00780c */ /* 0x000fe20003f05270 */
[----:B------:R-:W-:Y:S01]  /*0c40*/  UIADD3 UR6, UR6, 0x3f, URZ ;  /* 0x0000003f06067890 */ /* 0x000fe2000fffe03f */
[----:B01----:R-:W-:Y:S01]  /*0c50*/  IMAD.U32 R8, RZ, RZ, UR12 ;  /* 0x0000000cff087e24 */ /* 0x003fe2000f8e00ff */
[----:B------:R-:W-:Y:S01]  /*0c60*/  UMOV UR39, URZ ;  /* 0x0000003f00277c82 */ /* 0x000fe20008000000 */
[----:B------:R-:W-:Y:S01]  /*0c70*/  IMAD.MOV.U32 R9, RZ, RZ, RZ ;  /* 0x000000ffff097224 */ /* 0x000fe200078e00ff */
[----:B------:R-:W-:Y:S01]  /*0c80*/  USHF.R.S32.HI UR7, URZ, 0x1f, UR6 ;  /* 0x0000001f3f077899 */ /* 0x000fe20008011406 */
[----:B------:R-:W-:Y:S01]  /*0c90*/  UMOV UR38, URZ ;  /* 0x0000003f00267c82 */ /* 0x000fe20008000000 */
[----:B------:R-:W-:Y:S02]  /*0ca0*/  ULDC.64 UR8, c[0x0][0x650] ;  /* 0x0001940000087ab9 */ /* 0x000fe40000000a00 */
[----:B------:R-:W-:-:S04]  /*0cb0*/  ULEA.HI UR7, UR7, UR6, URZ, 0x6 ;  /* 0x0000000607077291 */ /* 0x000fc8000f8f303f */
[----:B------:R-:W-:Y:S01]  /*0cc0*/  USHF.R.S32.HI UR40, URZ, 0x6, UR7 ;  /* 0x000000063f287899 */ /* 0x000fe20008011407 */
[----:B--2---:R-:W-:-:S13]  /*0cd0*/  ISETP.NE.AND P1, PT, R2, 0x1, PT ;  /* 0x000000010200780c */ /* 0x004fda0003f25270 */
[----:B------:R-:W0:Y:S01]  /*0ce0*/  @P1 LDC R19, c[0x0][0x10] ;  /* 0x00000400ff131b82 */ /* 0x000e220000000800 */
[----:B------:R-:W-:Y:S02]  /*0cf0*/  @P1 IMAD.MOV.U32 R7, RZ, RZ, RZ ;  /* 0x000000ffff071224 */ /* 0x000fe400078e00ff */
[----:B------:R-:W-:-:S05]  /*0d00*/  @P1 IMAD.MOV.U32 R17, RZ, RZ, RZ ;  /* 0x000000ffff111224 */ /* 0x000fca00078e00ff */
[----:B------:R-:W1:Y:S01]  /*0d10*/  @!P1 LDC R11, c[0x0][0xc] ;  /* 0x00000300ff0b9b82 */ /* 0x000e620000000800 */
[----:B------:R-:W-:Y:S01]  /*0d20*/  ULDC UR4, c[0x0][0xc] ;  /* 0x0000030000047ab9 */ /* 0x000fe20000000800 */
[----:B------:R-:W-:Y:S02]  /*0d30*/  ULDC UR5, c[0x0][0x10] ;  /* 0x0000040000057ab9 */ /* 0x000fe40000000800 */
[----:B------:R-:W-:-:S04]  /*0d40*/  UIMAD.WIDE.U32 UR4, UR4, UR5, URZ ;  /* 0x00000005040472a5 */ /* 0x000fc8000f8e003f */
[----:B------:R-:W2:Y:S01]  /*0d50*/  LDC R2, c[0x0][0x14] ;  /* 0x00000500ff027b82 */ /* 0x000ea20000000800 */
[----:B0-----:R-:W-:-:S04]  /*0d60*/  @P1 IMAD.WIDE.U32 R18, R19, UR12, R6 ;  /* 0x0000000c13121c25 */ /* 0x001fc8000f8e0006 */
[----:B------:R-:W-:Y:S02]  /*0d70*/  @P1 IMAD.IADD R17, R19, 0x1, R17 ;  /* 0x0000000113111824 */ /* 0x000fe400078e0211 */
[----:B-1----:R-:W-:-:S04]  /*0d80*/  @!P1 IMAD.WIDE.U32 R8, R6, R11, R8 ;  /* 0x0000000b06089225 */ /* 0x002fc800078e0008 */
[----:B------:R-:W-:Y:S02]  /*0d90*/  @!P1 IMAD.MOV.U32 R18, RZ, RZ, R8 ;  /* 0x000000ffff129224 */ /* 0x000fe400078e0008 */
[----:B------:R-:W-:Y:S02]  /*0da0*/  @!P1 IMAD.MOV.U32 R17, RZ, RZ, R9 ;  /* 0x000000ffff119224 */ /* 0x000fe400078e0009 */
[----:B--2---:R-:W-:-:S04]  /*0db0*/  IMAD.WIDE.U32 R12, R2, UR4, RZ ;  /* 0x00000004020c7c25 */ /* 0x004fc8000f8e00ff */
[----:B------:R-:W-:Y:S01]  /*0dc0*/  IMAD R23, R2, UR5, RZ ;  /* 0x0000000502177c24 */ /* 0x000fe2000f8e02ff */
[----:B------:R0:W-:Y:S03]  /*0dd0*/  STL.64 [R1], R12 ;  /* 0x0000000c01007387 */ /* 0x0001e60000100a00 */
[----:B------:R-:W-:Y:S01]  /*0de0*/  IMAD.IADD R23, R13, 0x1, R23 ;  /* 0x000000010d177824 */ /* 0x000fe200078e0217 */
[----:B------:R-:W-:Y:S06]  /*0df0*/  @P0 BRA `(.L_x_11) ;  /* 0x0000000000200947 */ /* 0x000fec0003800000 */
[----:B------:R-:W-:Y:S01]  /*0e00*/  UISETP.GE.U32.AND UP0, UPT, UR40, 0x5, UPT ;  /* 0x000000052800788c */ /* 0x000fe2000bf06070 */
[----:B------:R-:W-:Y:S01]  /*0e10*/  IADD3 R18, P0, R18, R12, RZ ;  /* 0x0000000c12127210 */ /* 0x000fe20007f1e0ff */
[----:B------:R-:W-:Y:S01]  /*0e20*/  UIMAD.WIDE.U32 UR4, UR40, -0x33333333, URZ ;  /* 0xcccccccd280478a5 */ /* 0x000fe2000f8e003f */
[----:B------:R-:W-:-:S03]  /*0e30*/  UMOV UR38, URZ ;  /* 0x0000003f00267c82 */ /* 0x000fc60008000000 */
[----:B------:R-:W-:Y:S01]  /*0e40*/  USHF.R.U32.HI UR4, URZ, 0x2, UR5 ;  /* 0x000000023f047899 */ /* 0x000fe20008011605 */
[----:B------:R-:W-:-:S03]  /*0e50*/  IMAD.X R17, R23, 0x1, R17, P0 ;  /* 0x0000000117117824 */ /* 0x000fc600000e0611 */
[----:B------:R-:W-:Y:S02]  /*0e60*/  UIMAD UR39, UR4, -0x5, UR40 ;  /* 0xfffffffb042778a4 */ /* 0x000fe4000f8e0228 */
[----:B------:R-:W-:-:S12]  /*0e70*/  @UP0 ULOP3.LUT UR38, UR4, 0x1, URZ, 0xc0, !UPT ;  /* 0x0000000104260892 */ /* 0x000fd8000f8ec03f */
.L_x_11:
[----:B------:R-:W-:Y:S01]  /*0e80*/  ISETP.GE.U32.AND P0, PT, R18, UR8, PT ;  /* 0x0000000812007c0c */ /* 0x000fe2000bf06070 */
[----:B------:R-:W-:Y:S01]  /*0e90*/  IMAD.MOV.U32 R19, RZ, RZ, -0x1 ;  /* 0xffffffffff137424 */ /* 0x000fe200078e00ff */
[----:B------:R-:W-:Y:S01]  /*0ea0*/  PRMT R8, RZ, 0x7610, R8 ;  /* 0x00007610ff087816 */ /* 0x000fe20000000008 */
[----:B------:R-:W-:Y:S01]  /*0eb0*/  IMAD.MOV.U32 R22, RZ, RZ, -0x1 ;  /* 0xffffffffff167424 */ /* 0x000fe200078e00ff */
[----:B------:R-:W-:Y:S01]  /*0ec0*/  ISETP.GE.U32.AND.EX P0, PT, R17, UR9, PT, P0 ;  /* 0x0000000911007c0c */ /* 0x000fe2000bf06100 */
[----:B------:R-:W-:-:S12]  /*0ed0*/  IMAD.MOV.U32 R2, RZ, RZ, -0x1 ;  /* 0xffffffffff027424 */ /* 0x000fd800078e00ff */
[----:B------:R-:W-:Y:S05]  /*0ee0*/  @P0 BRA `(.L_x_12) ;  /* 0x00000004002c0947 */ /* 0x000fea0003800000 */
[----:B------:R-:W1:Y:S01]  /*0ef0*/  LDC.64 R26, c[0x0][0x628] ;  /* 0x00018a00ff1a7b82 */ /* 0x000e620000000a00 */
[----:B------:R-:W-:Y:S02]  /*0f00*/  IMAD.MOV.U32 R8, RZ, RZ, R18 ;  /* 0x000000ffff087224 */ /* 0x000fe400078e0012 */
[----:B------:R-:W-:-:S05]  /*0f10*/  IMAD.MOV.U32 R9, RZ, RZ, R17 ;  /* 0x000000ffff097224 */ /* 0x000fca00078e0011 */
[----:B------:R-:W2:Y:S08]  /*0f20*/  LDC R2, c[0x0][0x630] ;  /* 0x00018c00ff027b82 */ /* 0x000eb00000000800 */
[----:B------:R-:W3:Y:S01]  /*0f30*/  LDC.64 R28, c[0x0][0x620] ;  /* 0x00018800ff1c7b82 */ /* 0x000ee20000000a00 */
[----:B-1----:R-:W-:-:S04]  /*0f40*/  ISETP.NE.U32.AND P0, PT, R26, RZ, PT ;  /* 0x000000ff1a00720c */ /* 0x002fc80003f05070 */
[----:B------:R-:W-:-:S13]  /*0f50*/  ISETP.NE.AND.EX P0, PT, R27, RZ, PT, P0 ;  /* 0x000000ff1b00720c */ /* 0x000fda0003f05300 */
[----:B--23--:R-:W-:Y:S05]  /*0f60*/  @!P0 BRA `(.L_x_13) ;  /* 0x0000000000288947 */ /* 0x00cfea0003800000 */
[----:B0-----:R-:W0:Y:S02]  /*0f70*/  LDC R13, c[0x0][0x634] ;  /* 0x00018d00ff0d7b82 */ /* 0x001e240000000800 */
[----:B0-----:R-:W-:-:S05]  /*0f80*/  IADD3 R13, P0, R18, R13, RZ ;  /* 0x0000000d120d7210 */ /* 0x001fca0007f1e0ff */
[----:B------:R-:W-:-:S04]  /*0f90*/  IMAD.X R15, RZ, RZ, R17, P0 ;  /* 0x000000ffff0f7224 */ /* 0x000fc800000e0611 */
[----:B------:R-:W-:-:S04]  /*0fa0*/  IMAD.WIDE.U32 R8, R15, R26, RZ ;  /* 0x0000001a0f087225 */ /* 0x000fc800078e00ff */
[----:B------:R-:W-:-:S04]  /*0fb0*/  IMAD.WIDE.U32 R10, P0, R13, R27, R8 ;  /* 0x0000001b0d0a7225 */ /* 0x000fc80007800008 */
[----:B------:R-:W-:-:S04]  /*0fc0*/  IMAD.WIDE.U32 R8, R13, R26, RZ ;  /* 0x0000001a0d087225 */ /* 0x000fc800078e00ff */
[----:B------:R-:W-:Y:S01]  /*0fd0*/  IMAD.X R13, RZ, RZ, RZ, P0 ;  /* 0x000000ffff0d7224 */ /* 0x000fe200000e06ff */
[----:B------:R-:W-:Y:S01]  /*0fe0*/  IADD3 RZ, P0, R9, R10, RZ ;  /* 0x0000000a09ff7210 */ /* 0x000fe20007f1e0ff */
[----:B------:R-:W-:-:S04]  /*0ff0*/  IMAD.MOV.U32 R12, RZ, RZ, R11 ;  /* 0x000000ffff0c7224 */ /* 0x000fc800078e000b */
[----:B------:R-:W-:-:S08]  /*1000*/  IMAD.WIDE.U32.X R8, R15, R27, R12, P0 ;  /* 0x0000001b0f087225 */ /* 0x000fd000000e040c */
.L_x_13:
[----:B------:R-:W1:Y:S01]  /*1010*/  LDC.64 R32, c[0x0][0x640] ;  /* 0x00019000ff207b82 */ /* 0x000e620000000a00 */
[-C--:B------:R-:W-:Y:S01]  /*1020*/  SHF.R.U64 R30, R8, R2.reuse, R9 ;  /* 0x00000002081e7219 */ /* 0x080fe20000001209 */
[----:B------:R-:W-:Y:S01]  /*1030*/  IMAD.MOV.U32 R19, RZ, RZ, R17 ;  /* 0x000000ffff137224 */ /* 0x000fe200078e0011 */
[----:B------:R-:W-:Y:S01]  /*1040*/  SHF.R.U32.HI R2, RZ, R2, R9 ;  /* 0x00000002ff027219 */ /* 0x000fe20000011609 */
[----:B------:R-:W-:Y:S01]  /*1050*/  IMAD.MOV.U32 R26, RZ, RZ, 0x1 ;  /* 0x00000001ff1a7424 */ /* 0x000fe200078e00ff */
[----:B------:R-:W-:-:S03]  /*1060*/  IADD3 R11, P0, RZ, -R30, RZ ;  /* 0x8000001eff0b7210 */ /* 0x000fc60007f1e0ff */
[----:B------:R-:W2:Y:S02]  /*1070*/  LDC R10, c[0x0][0x618] ;  /* 0x00018600ff0a7b82 */ /* 0x000ea40000000800 */
[----:B------:R-:W-:-:S04]  /*1080*/  IMAD.X R9, RZ, RZ, ~R2, P0 ;  /* 0x000000ffff097224 */ /* 0x000fc800000e0e02 */
[-C--:B------:R-:W-:Y:S02]  /*1090*/  IMAD R2, R9, R28.reuse, RZ ;  /* 0x0000001c09027224 */ /* 0x080fe400078e02ff */
[----:B0-----:R-:W0:Y:S01]  /*10a0*/  LDC R13, c[0x0][0x608] ;  /* 0x00018200ff0d7b82 */ /* 0x001e220000000800 */
[----:B------:R-:W-:-:S04]  /*10b0*/  IMAD.WIDE.U32 R8, R11, R28, R18 ;  /* 0x0000001c0b087225 */ /* 0x000fc800078e0012 */
[----:B------:R-:W-:Y:S02]  /*10c0*/  IMAD R11, R11, R29, R2 ;  /* 0x0000001d0b0b7224 */ /* 0x000fe400078e0202 */
[----:B------:R-:W-:Y:S01]  /*10d0*/  IMAD.MOV.U32 R2, RZ, RZ, -0x1 ;  /* 0xffffffffff027424 */ /* 0x000fe200078e00ff */
[----:B------:R-:W3:Y:S01]  /*10e0*/  LDC R31, c[0x0][0x658] ;  /* 0x00019600ff1f7b82 */ /* 0x000ee20000000800 */
[----:B------:R-:W-:Y:S01]  /*10f0*/  IMAD.IADD R9, R9, 0x1, R11 ;  /* 0x0000000109097824 */ /* 0x000fe200078e020b */
[----:B-1----:R-:W-:-:S04]  /*1100*/  ISETP.NE.U32.AND P0, PT, R32, RZ, PT ;  /* 0x000000ff2000720c */ /* 0x002fc80003f05070 */
[----:B------:R-:W-:Y:S02]  /*1110*/  ISETP.NE.AND.EX P0, PT, R33, RZ, PT, P0 ;  /* 0x000000ff2100720c */ /* 0x000fe40003f05300 */
[----:B------:R-:W1:Y:S01]  /*1120*/  LDC R29, c[0x0][0x600] ;  /* 0x00018000ff1d7b82 */ /* 0x000e620000000800 */
[-CC-:B--2---:R-:W-:Y:S02]  /*1130*/  SHF.R.U64 R27, R8, R10.reuse, R9.reuse ;  /* 0x0000000a081b7219 */ /* 0x184fe40000001209 */
[----:B------:R-:W-:-:S05]  /*1140*/  SHF.R.U32.HI R8, RZ, R10, R9 ;  /* 0x0000000aff087219 */ /* 0x000fca0000011609 */
[----:B------:R-:W2:Y:S01]  /*1150*/  LDC R22, c[0x0][0x648] ;  /* 0x00019200ff167b82 */ /* 0x000ea20000000800 */
[-CC-:B0-----:R-:W-:Y:S02]  /*1160*/  SHF.R.U64 R34, R27, R13.reuse, R8.reuse ;  /* 0x0000000d1b227219 */ /* 0x181fe40000001208 */
[----:B------:R-:W-:-:S05]  /*1170*/  SHF.R.U32.HI R8, RZ, R13, R8 ;  /* 0x0000000dff087219 */ /* 0x000fca0000011608 */
[----:B------:R-:W0:Y:S01]  /*1180*/  LDC R24, c[0x0][0x638] ;  /* 0x00018e00ff187b82 */ /* 0x000e220000000800 */
[-CC-:B---3--:R-:W-:Y:S02]  /*1190*/  SHF.R.U64 R36, R34, R31.reuse, R8.reuse ;  /* 0x0000001f22247219 */ /* 0x188fe40000001208 */
[-C--:B------:R-:W-:Y:S02]  /*11a0*/  SHF.L.U32 R2, R2, R31.reuse, RZ ;  /* 0x0000001f02027219 */ /* 0x080fe400000006ff */
[----:B------:R-:W-:Y:S01]  /*11b0*/  SHF.R.U32.HI R9, RZ, R31, R8 ;  /* 0x0000001fff097219 */ /* 0x000fe20000011608 */
[----:B------:R-:W-:Y:S01]  /*11c0*/  IMAD.MOV.U32 R8, RZ, RZ, R36 ;  /* 0x000000ffff087224 */ /* 0x000fe200078e0024 */
[----:B------:R-:W-:Y:S01]  /*11d0*/  LOP3.LUT R15, RZ, R2, RZ, 0x33, !PT ;  /* 0x00000002ff0f7212 */ /* 0x000fe200078e33ff */
[----:B------:R-:W3:Y:S01]  /*11e0*/  LDC R28, c[0x0][0x610] ;  /* 0x00018400ff1c7b82 */ /* 0x000ee20000000800 */
[----:B------:R-:W-:Y:S05]  /*11f0*/  @!P0 BRA `(.L_x_14) ;  /* 0x0000000000288947 */ /* 0x000fea0003800000 */
[----:B------:R-:W4:Y:S02]  /*1200*/  LDC R13, c[0x0][0x64c] ;  /* 0x00019300ff0d7b82 */ /* 0x000f240000000800 */
[----:B----4-:R-:W-:-:S05]  /*1210*/  IADD3 R13, P0, R36, R13, RZ ;  /* 0x0000000d240d7210 */ /* 0x010fca0007f1e0ff */
        /* <DEDUP_REMOVED lines=8> */
.L_x_14:
[----:B--2---:R-:W-:Y:S01]  /*12a0*/  SHF.R.U64 R7, R8, R22, R9 ;  /* 0x0000001608077219 */ /* 0x004fe20000001209 */
[----:B-1----:R-:W-:Y:S01]  /*12b0*/  VIADD R8, R29, 0xffffffff ;  /* 0xffffffff1d087836 */ /* 0x002fe20000000000 */
[----:B------:R-:W-:Y:S01]  /*12c0*/  SHF.L.U32 R2, R26, R31, RZ ;  /* 0x0000001f1a027219 */ /* 0x000fe200000006ff */
[----:B------:R-:W-:Y:S01]  /*12d0*/  @P1 IMAD R21, R25, R20, R6 ;  /* 0x0000001419151224 */ /* 0x000fe200078e0206 */
[----:B------:R-:W-:Y:S01]  /*12e0*/  LOP3.LUT R15, R34, R15, RZ, 0xc0, !PT ;  /* 0x0000000f220f7212 */ /* 0x000fe200078ec0ff */
[----:B------:R-:W-:Y:S01]  /*12f0*/  IMAD.MOV R9, RZ, RZ, -R7 ;  /* 0x000000ffff097224 */ /* 0x000fe200078e0a07 */
[----:B------:R-:W-:-:S03]  /*1300*/  LOP3.LUT R8, R27, R8, RZ, 0xc0, !PT ;  /* 0x000000081b087212 */ /* 0x000fc600078ec0ff */
[----:B------:R-:W-:Y:S02]  /*1310*/  IMAD R6, R2, R7, R15 ;  /* 0x0000000702067224 */ /* 0x000fe400078e020f */
[----:B0-----:R-:W-:Y:S02]  /*1320*/  IMAD R2, R9, R24, R36 ;  /* 0x0000001809027224 */ /* 0x001fe400078e0224 */
[----:B---3--:R-:W-:Y:S02]  /*1330*/  IMAD R19, R6, R28, R21 ;  /* 0x0000001c06137224 */ /* 0x008fe400078e0215 */
[----:B------:R-:W-:Y:S02]  /*1340*/  IMAD R2, R2, R29, R8 ;  /* 0x0000001d02027224 */ /* 0x000fe400078e0208 */
[----:B------:R-:W-:-:S03]  /*1350*/  IMAD.MOV.U32 R6, RZ, RZ, 0x1 ;  /* 0x00000001ff067424 */ /* 0x000fc600078e00ff */
[----:B------:R-:W-:Y:S02]  /*1360*/  SEL R22, R2, R19, !P1 ;  /* 0x0000001302167207 */ /* 0x000fe40004800000 */
[----:B------:R-:W-:Y:S01]  /*1370*/  SEL R19, R19, R2, !P1 ;  /* 0x0000000213137207 */ /* 0x000fe20004800000 */
[----:B------:R-:W-:Y:S01]  /*1380*/  IMAD.MOV.U32 R2, RZ, RZ, R30 ;  /* 0x000000ffff027224 */ /* 0x000fe200078e001e */
[----:B------:R-:W-:-:S07]  /*1390*/  PRMT R8, R6, 0x7610, R8 ;  /* 0x0000761006087816 */ /* 0x000fce0000000008 */
.L_x_12:
[----:B------:R-:W-:Y:S05]  /*13a0*/  @!P2 BRA `(.L_x_15) ;  /* 0x00000000000ca947 */ /* 0x000fea0003800000 */
[----:B------:R-:W-:Y:S01]  /*13b0*/  UCGABAR_WAIT ;  /* 0x0000000000007dc7 */ /* 0x000fe20008000000 */
[----:B------:R-:W-:Y:S01]  /*13c0*/  CCTL.IVALL ;  /* 0x00000000ff00798f */ /* 0x000fe20002000000 */
[----:B------:R-:W-:Y:S05]  /*13d0*/  BRA `(.L_x_16) ;  /* 0x0000000000047947 */ /* 0x000fea0003800000 */
.L_x_15:
[----:B------:R-:W-:Y:S06]  /*13e0*/  BAR.SYNC.DEFER_BLOCKING 0x0 ;  /* 0x0000000000007b1d */ /* 0x000fec0000010000 */
.L_x_16:
[----:B------:R-:W-:Y:S05]  /*13f0*/  @!P4 BRA `(.L_x_17) ;  /* 0x0000007400a0c947 */ /* 0x000fea0003800000 */
[----:B------:R-:W-:-:S13]  /*1400*/  ISETP.GT.U32.AND P0, PT, R35, 0x1, PT ;  /* 0x000000012300780c */ /* 0x000fda0003f04070 */
[----:B------:R-:W-:Y:S05]  /*1410*/  @P0 EXIT ;  /* 0x000000000000094d */ /* 0x000fea0003800000 */
.L_x_18:
[----:B------:R-:W-:-:S08]  /*1420*/  NOP ;  /* 0x0000000000007918 */ /* 0x000fd00000000000 */
[----:B------:R-:W1:Y:S02]  /*1430*/  USETMAXREG.TRY_ALLOC.CTAPOOL UP0, 0xe8 ;  /* 0x000000e8000079c8 */ /* 0x000e640008000600 */
[----:B-1----:R-:W-:-:S13]  /*1440*/  PLOP3.LUT P0, PT, PT, PT, UP0, 0x80, 0x0 ;  /* 0x000000000000781c */ /* 0x002fda0003f0f008 */
[----:B------:R-:W-:Y:S05]  /*1450*/  @!P0 BRA `(.L_x_18) ;  /* 0xfffffffc00f08947 */ /* 0x000fea000383ffff */
[----:B------:R-:W-:-:S13]  /*1460*/  LOP3.LUT P0, RZ, R8, 0xff, RZ, 0xc0, !PT ;  /* 0x000000ff08ff7812 */ /* 0x000fda000780c0ff */
[----:B------:R-:W-:Y:S05]  /*1470*/  @!P0 EXIT ;  /* 0x000000000000894d */ /* 0x000fea0003800000 */
[----:B------:R-:W1:Y:S01]  /*1480*/  S2UR UR4, SR_CgaCtaId ;  /* 0x00000000000479c3 */ /* 0x000e620000008800 */
[----:B------:R-:W-:Y:S01]  /*1490*/  VIADD R14, R14, 0xffffffff ;  /* 0xffffffff0e0e7836 */ /* 0x000fe20000000000 */
[CC--:B------:R-:W-:Y:S01]  /*14a0*/  LEA.HI R4, R0.reuse, R3.reuse, RZ, 0x2 ;  /* 0x0000000300047211 */ /* 0x0c0fe200078f10ff */
[----:B------:R-:W-:Y:S01]  /*14b0*/  UMOV UR41, 0x400 ;  /* 0x0000040000297882 */ /* 0x000fe20000000000 */
[----:B------:R-:W-:Y:S01]  /*14c0*/  LEA.HI R0, R0, R3, RZ, 0x5 ;  /* 0x0000000300007211 */ /* 0x000fe200078f28ff */
[----:B------:R-:W-:Y:S01]  /*14d0*/  UISETP.LT.AND UP0, UPT, UR40, 0x1, UPT ;  /* 0x000000012800788c */ /* 0x000fe2000bf01270 */
[----:B------:R-:W-:Y:S01]  /*14e0*/  R2UR UR42, R14 ;  /* 0x000000000e2a72ca */ /* 0x000fe200000e0000 */
[----:B------:R-:W-:Y:S01]  /*14f0*/  ULDC UR5, c[0x0][0x284] ;  /* 0x0000a10000057ab9 */ /* 0x000fe20000000800 */
[--C-:B------:R-:W-:Y:S01]  /*1500*/  SHF.R.S32.HI R156, RZ, 0x2, R4.reuse ;  /* 0x00000002ff9c7819 */ /* 0x100fe20000011404 */
[----:B------:R-:W-:Y:S01]  /*1510*/  USEL UR43, UR40, 0x1, UP0 ;  /* 0x00000001282b7887 */ /* 0x000fe20008000000 */
[----:B------:R-:W-:Y:S01]  /*1520*/  SHF.R.S32.HI R5, RZ, 0x1f, R4 ;  /* 0x0000001fff057819 */ /* 0x000fe20000011404 */
[----:B------:R-:W-:Y:S01]  /*1530*/  USHF.L.U32 UR44, UR40, 0x1, URZ ;  /* 0x00000001282c7899 */ /* 0x000fe2000800063f */
[----:B------:R-:W-:Y:S01]  /*1540*/  LOP3.LUT R158, R4, 0xfffffffc, RZ, 0xc0, !PT ;  /* 0xfffffffc049e7812 */ /* 0x000fe200078ec0ff */
[----:B------:R-:W-:Y:S01]  /*1550*/  UIADD3 UR43, -UR43, UR40, URZ ;  /* 0x000000282b2b7290 */ /* 0x000fe2000fffe13f */
[----:B------:R-:W-:-:S02]  /*1560*/  LEA.HI R5, R5, R156, RZ, 0x3 ;  /* 0x0000009c05057211 */ /* 0x000fc400078f18ff */
[----:B------:R-:W-:Y:S01]  /*1570*/  ISETP.NE.AND P0, PT, R14, RZ, PT ;  /* 0x000000ff0e00720c */ /* 0x000fe20003f05270 */
[----:B------:R-:W-:Y:S01]  /*1580*/  IMAD.IADD R158, R3, 0x1, -R158 ;  /* 0x00000001039e7824 */ /* 0x000fe200078e0a9e */
[----:B------:R-:W-:Y:S01]  /*1590*/  LOP3.LUT R5, R5, 0xfffffff8, RZ, 0xc0, !PT ;  /* 0xfffffff805057812 */ /* 0x000fe200078ec0ff */
[----:B------:R-:W-:Y:S01]  /*15a0*/  USHF.L.U32 UR42, UR42, 0x3, URZ ;  /* 0x000000032a2a7899 */ /* 0x000fe2000800063f */
[----:B------:R-:W-:-:S03]  /*15b0*/  SEL R165, RZ, 0x1, P0 ;  /* 0x00000001ffa57807 */ /* 0x000fc60000000000 */
[----:B------:R-:W-:Y:S01]  /*15c0*/  IMAD.IADD R156, R156, 0x1, -R5 ;  /* 0x000000019c9c7824 */ /* 0x000fe200078e0a05 */
[----:B-1----:R-:W-:Y:S01]  /*15d0*/  ULEA UR41, UR4, UR41, 0x18 ;  /* 0x0000002904297291 */ /* 0x002fe2000f8ec03f */
[----:B------:R-:W-:Y:S01]  /*15e0*/  SHF.R.S32.HI R5, RZ, 0x5, R0 ;  /* 0x00000005ff057819 */ /* 0x000fe20000011400 */
[----:B------:R-:W-:Y:S02]  /*15f0*/  IMAD.U32 R160, RZ, RZ, UR42 ;  /* 0x0000002affa07e24 */ /* 0x000fe4000f8e00ff */
[----:B------:R-:W-:Y:S01]  /*1600*/  UIADD3 UR45, UR41, 0x60, URZ ;  /* 0x00000060292d7890 */ /* 0x000fe2000fffe03f */
[--C-:B------:R-:W-:Y:S01]  /*1610*/  SHF.R.S32.HI R157, RZ, 0x1f, R156.reuse ;  /* 0x0000001fff9d7819 */ /* 0x100fe2000001149c */
[C-C-:B------:R-:W-:Y:S01]  /*1620*/  IMAD R163, R5.reuse, -0x10, -R156.reuse ;  /* 0xfffffff005a37824 */ /* 0x140fe200078e0a9c */
[C---:B------:R-:W-:Y:S02]  /*1630*/  LOP3.LUT R162, R160.reuse, 0x8, RZ, 0xc0, !PT ;  /* 0x00000008a0a27812 */ /* 0x040fe400078ec0ff */
[----:B------:R-:W-:Y:S01]  /*1640*/  LOP3.LUT R160, R160, 0x8, RZ, 0xc, !PT ;  /* 0x00000008a0a07812 */ /* 0x000fe200078e0cff */
[----:B------:R-:W-:Y:S01]  /*1650*/  IMAD.U32 R159, RZ, RZ, UR45 ;  /* 0x0000002dff9f7e24 */ /* 0x000fe2000f8e00ff */
[----:B------:R-:W-:Y:S01]  /*1660*/  LOP3.LUT R162, R162, 0x18, RZ, 0x3c, !PT ;  /* 0x00000018a2a27812 */ /* 0x000fe200078e3cff */
[----:B------:R-:W-:-:S04]  /*1670*/  IMAD.WIDE R156, R5, 0x10, R156 ;  /* 0x00000010059c7825 */ /* 0x000fc800078e029c */
[----:B------:R-:W-:Y:S02]  /*1680*/  VIADD R161, R159, UR42 ;  /* 0x0000002a9fa17c36 */ /* 0x000fe40008000000 */
[----:B------:R-:W-:-:S07]  /*1690*/  VIADD R163, R163, UR5 ;  /* 0x00000005a3a37c36 */ /* 0x000fce0008000000 */
.L_x_298:
[----:B------:R-:W-:Y:S01]  /*16a0*/  SHF.L.U32 R0, R165, 0x1f, RZ ;  /* 0x0000001fa5007819 */ /* 0x000fe200000006ff */
[----:B------:R-:W-:Y:S02]  /*16b0*/  ULDC UR4, c[0x0][0x28c] ;  /* 0x0000a30000047ab9 */ /* 0x000fe40000000800 */
[----:B------:R-:W-:Y:S01]  /*16c0*/  ISETP.LT.AND P1, PT, RZ, UR4, PT ;  /* 0x00000004ff007c0c */ /* 0x000fe2000bf21270 */
[----:B-1----:R-:W1:Y:S02]  /*16d0*/  SYNCS.PHASECHK.TRANS64.TRYWAIT P0, [R159+UR42], R0 ;  /* 0x000000009f0075a7 */ /* 0x002e64000800016a */
[----:B-1-34-:R-:W-:Y:S10]  /*16e0*/  @!P0 BRA `(.L_x_19) ;  /* 0x0000008400588947 */ /* 0x01aff40003800000 */
.L_x_321:
[----:B------:R-:W-:Y:S05]  /*16f0*/  @P1 BRA `(.L_x_20) ;  /* 0x0000000000401947 */ /* 0x000fea0003800000 */
[----:B-1----:R-:W-:Y:S01]  /*1700*/  MOV R0, 0x0 ;  /* 0x0000000000007802 */ /* 0x002fe20000000f00 */
[----:B------:R-:W-:Y:S01]  /*1710*/  ULDC.64 UR4, c[0x4][0x68] ;  /* 0x01001a0000047ab9 */ /* 0x000fe20000000a00 */
[----:B------:R-:W-:Y:S01]  /*1720*/  ULDC.64 UR6, c[0x4][0x8] ;  /* 0x0100020000067ab9 */ /* 0x000fe20000000a00 */
[----:B------:R-:W-:Y:S01]  /*1730*/  IMAD.U32 R4, RZ, RZ, UR4 ;  /* 0x00000004ff047e24 */ /* 0x000fe2000f8e00ff */
[----:B------:R1:W2:Y:S01]  /*1740*/  LDC.64 R14, c[0x4][R0] ;  /* 0x01000000000e7b82 */ /* 0x0002a20000000a00 */
[----:B------:R-:W-:Y:S01]  /*1750*/  IMAD.U32 R5, RZ, RZ, UR5 ;  /* 0x00000005ff057e24 */ /* 0x000fe2000f8e00ff */
[----:B------:R-:W-:Y:S01]  /*1760*/  ULDC.64 UR4, c[0x4][0x70] ;  /* 0x01001c0000047ab9 */ /* 0x000fe20000000a00 */
[----:B------:R-:W-:Y:S02]  /*1770*/  IMAD.U32 R10, RZ, RZ, UR6 ;  /* 0x00000006ff0a7e24 */ /* 0x000fe4000f8e00ff */
[----:B------:R-:W-:Y:S02]  /*1780*/  IMAD.U32 R6, RZ, RZ, UR4 ;  /* 0x00000004ff067e24 */ /* 0x000fe4000f8e00ff */
[----:B------:R-:W-:-:S02]  /*1790*/  IMAD.U32 R7, RZ, RZ, UR5 ;  /* 0x00000005ff077e24 */ /* 0x000fc4000f8e00ff */
[----:B------:R-:W-:Y:S02]  /*17a0*/  IMAD.U32 R11, RZ, RZ, UR7 ;  /* 0x00000007ff0b7e24 */ /* 0x000fe4000f8e00ff */
[----:B------:R-:W-:Y:S02]  /*17b0*/  IMAD.MOV.U32 R8, RZ, RZ, 0x1e1 ;  /* 0x000001e1ff087424 */ /* 0x000fe400078e00ff */
[----:B0-----:R-:W-:Y:S02]  /*17c0*/  IMAD.MOV.U32 R12, RZ, RZ, 0x1 ;  /* 0x00000001ff0c7424 */ /* 0x001fe400078e00ff */
[----:B-1----:R-:W-:-:S07]  /*17d0*/  IMAD.MOV.U32 R13, RZ, RZ, RZ ;  /* 0x000000ffff0d7224 */ /* 0x002fce00078e00ff */
[----:B------:R-:W-:-:S07]  /*17e0*/  LEPC R20, `(.L_x_20) ;  /* 0x000000001014794e */ /* 0x000fce0000000000 */
[----:B--2--5:R-:W-:Y:S05]  /*17f0*/  CALL.ABS.NOINC R14 ;  /* 0x000000000e007343 */ /* 0x024fea0003c00000 */
.L_x_20:
[----:B-1----:R-:W-:-:S04]  /*1800*/  LOP3.LUT R0, R16, 0x1, RZ, 0xfc, !PT ;  /* 0x0000000110007812 */ /* 0x002fc800078efcff */
[----:B------:R-:W-:-:S13]  /*1810*/  ISETP.NE.AND P0, PT, R0, 0x3, PT ;  /* 0x000000030000780c */ /* 0x000fda0003f05270 */
[----:B------:R-:W-:Y:S05]  /*1820*/  @!P0 BRA `(.L_x_21) ;  /* 0x0000000000048947 */ /* 0x000fea0003800000 */
[----:B------:R-:W-:Y:S01]  /*1830*/  BPT.TRAP 0x1 ;  /* 0x000000040000795c */ /* 0x000fe20000300000 */
.L_x_21:
[----:B------:R-:W-:Y:S02]  /*1840*/  IMAD.U32 R3, RZ, RZ, UR39 ;  /* 0x00000027ff037e24 */ /* 0x000fe4000f8e00ff */
[----:B------:R-:W-:-:S03]  /*1850*/  IMAD.U32 R0, RZ, RZ, UR38 ;  /* 0x00000026ff007e24 */ /* 0x000fc6000f8e00ff */
[----:B------:R-:W-:Y:S02]  /*1860*/  LEA R3, R3, UR41, 0x3 ;  /* 0x0000002903037c11 */ /* 0x000fe4000f8e18ff */
[----:B------:R-:W-:-:S04]  /*1870*/  SHF.L.U32 R0, R0, 0x1f, RZ ;  /* 0x0000001f00007819 */ /* 0x000fc800000006ff */
[----:B------:R1:W2:Y:S01]  /*1880*/  SYNCS.PHASECHK.TRANS64.TRYWAIT P1, [R3+URZ], R0 ;  /* 0x00000000030075a7 */ /* 0x0002a2000802017f */
[----:B------:R-:W-:Y:S05]  /*1890*/  @!P0 BRA `(.L_x_22) ;  /* 0x0000000000048947 */ /* 0x000fea0003800000 */
[----:B------:R-:W-:Y:S01]  /*18a0*/  BPT.TRAP 0x1 ;  /* 0x000000040000795c */ /* 0x000fe20000300000 */
.L_x_22:
[----:B------:R-:W-:-:S05]  /*18b0*/  IMAD.U32 R4, RZ, RZ, UR43 ;  /* 0x0000002bff047e24 */ /* 0x000fca000f8e00ff */
[----:B------:R-:W-:Y:S01]  /*18c0*/  ISETP.GE.AND P2, PT, R4, 0x1, PT ;  /* 0x000000010400780c */ /* 0x000fe20003f46270 */
[----:B--2---:R-:W-:-:S12]  /*18d0*/  @P1 BRA `(.L_x_23) ;  /* 0x0000000000081947 */ /* 0x004fd80003800000 */
[----:B------:R-:W2:Y:S02]  /*18e0*/  SYNCS.PHASECHK.TRANS64.TRYWAIT P1, [R3+URZ], R0 ;  /* 0x00000000030075a7 */ /* 0x000ea4000802017f */
[----:B--2---:R-:W-:Y:S05]  /*18f0*/  @!P1 BRA `(.L_x_24) ;  /* 0x0000008000e89947 */ /* 0x004fea0003800000 */
.L_x_23:
[----:B------:R-:W-:Y:S05]  /*1900*/  WARPSYNC.ALL ;  /* 0x0000000000007948 */ /* 0x000fea0003800000 */
[----:B------:R-:W-:Y:S01]  /*1910*/  UIADD3 UR4, UR41, 0x180, URZ ;  /* 0x0000018029047890 */ /* 0x000fe2000fffe03f */
[----:B------:R-:W-:Y:S01]  /*1920*/  WARPGROUP.ARRIVE ;  /* 0x00000000000079c5 */ /* 0x000fe20000000000 */
[----:B------:R-:W-:Y:S02]  /*1930*/  UIADD3 UR5, UR41, 0x5180, URZ ;  /* 0x0000518029057890 */ /* 0x000fe4000fffe03f */
[----:B------:R-:W-:Y:S02]  /*1940*/  USHF.R.U32.HI UR4, URZ, 0x4, UR4 ;  /* 0x000000043f047899 */ /* 0x000fe40008011604 */
[----:B------:R-:W-:-:S02]  /*1950*/  USHF.R.U32.HI UR5, URZ, 0x4, UR5 ;  /* 0x000000043f057899 */ /* 0x000fc40008011605 */
[----:B------:R-:W-:Y:S02]  /*1960*/  ULOP3.LUT UR4, UR4, 0x3fff, URZ, 0xc0, !UPT ;  /* 0x00003fff04047892 */ /* 0x000fe4000f8ec03f */
[----:B------:R-:W-:Y:S02]  /*1970*/  ULOP3.LUT UR5, UR5, 0x3fff, URZ, 0xc0, !UPT ;  /* 0x00003fff05057892 */ /* 0x000fe4000f8ec03f */
[----:B------:R-:W-:Y:S02]  /*1980*/  ULOP3.LUT UR10, UR4, 0x10000, URZ, 0xfc, !UPT ;  /* 0x00010000040a7892 */ /* 0x000fe4000f8efc3f */
[----:B------:R-:W-:Y:S02]  /*1990*/  ULOP3.LUT UR9, UR5, 0x10000, URZ, 0xfc, !UPT ;  /* 0x0001000005097892 */ /* 0x000fe4000f8efc3f */
[----:B------:R-:W-:Y:S02]  /*19a0*/  ULEA UR4, UR39, UR10, 0x8 ;  /* 0x0000000a27047291 */ /* 0x000fe4000f8e403f */
[----:B------:R-:W-:Y:S01]  /*19b0*/  ULEA UR6, UR39, UR9, 0xa ;  /* 0x0000000927067291 */ /* 0x000fe2000f8e503f */
[----:B------:R-:W-:Y:S01]  /*19c0*/  UMOV UR5, 0x80000020 ;  /* 0x8000002000057882 */ /* 0x000fe20000000000 */
[----:B------:R-:W-:-:S07]  /*19d0*/  UMOV UR7, 0x80000020 ;  /* 0x8000002000077882 */ /* 0x000fce0000000000 */
[----:B------:R-:W-:Y:S01]  /*19e0*/  IGMMA.64x256x32.S8.S8 R24, gdesc[UR4], RZ, !UPT, gsb0 ;  /* 0x06600000041879f1 */ /* 0x000fe2000c0410ff */
[----:B------:R-:W-:Y:S02]  /*19f0*/  UIADD3 UR4, UR4, 0x2, URZ ;  /* 0x0000000204047890 */ /* 0x000fe4000fffe03f */
[----:B------:R-:W-:Y:S01]  /*1a00*/  UIADD3 UR6, UR6, 0x2, URZ ;  /* 0x0000000206067890 */ /* 0x000fe2000fffe03f */
[----:B------:R-:W-:Y:S01]  /*1a10*/  UMOV UR5, 0x80000020 ;  /* 0x8000002000057882 */ /* 0x000fe20000000000 */
[----:B------:R-:W-:Y:S01]  /*1a20*/  UMOV UR7, 0x80000020 ;  /* 0x8000002000077882 */ /* 0x000fe20000000000 */
[----:B------:R-:W-:Y:S02]  /*1a30*/  WARPGROUP.DEPBAR.LE gsb0, 0x0 ;  /* 0x00008000000079c5 */ /* 0x000fe40000010000 */
[----:B------:R-:W-:-:S06]  /*1a40*/  WARPGROUP.ARRIVE ;  /* 0x00000000000079c5 */ /* 0x000fcc0000000000 */
[----:B------:R-:W-:Y:S03]  /*1a50*/  IGMMA.64x256x32.S8.S8 R24, gdesc[UR4], R24, gsb0 ;  /* 0x06600000041879f1 */ /* 0x000fe60008041018 */
[----:B------:R-:W-:Y:S02]  /*1a60*/  WARPGROUP.DEPBAR.LE gsb0, 0x0 ;  /* 0x00008000000079c5 */ /* 0x000fe40000010000 */
[----:B------:R-:W-:Y:S05]  /*1a70*/  @!P2 BRA `(.L_x_25) ;  /* 0x0000000000d4a947 */ /* 0x000fea0003800000 */
[----:B------:R-:W-:Y:S01]  /*1a80*/  UIADD3 UR4, UR39, 0x1, URZ ;  /* 0x0000000127047890 */ /* 0x000fe2000fffe03f */
[----:B-12---:R-:W-:Y:S02]  /*1a90*/  IMAD.U32 R0, RZ, RZ, UR43 ;  /* 0x0000002bff007e24 */ /* 0x006fe4000f8e00ff */
[----:B------:R-:W-:Y:S01]  /*1aa0*/  IMAD.U32 R3, RZ, RZ, UR39 ;  /* 0x00000027ff037e24 */ /* 0x000fe2000f8e00ff */
[----:B------:R-:W-:-:S04]  /*1ab0*/  UISETP.NE.AND UP0, UPT, UR4, 0x5, UPT ;  /* 0x000000050400788c */ /* 0x000fc8000bf05270 */
[----:B------:R-:W-:Y:S02]  /*1ac0*/  USEL UR5, URZ, 0x1, UP0 ;  /* 0x000000013f057887 */ /* 0x000fe40008000000 */
[----:B------:R-:W-:Y:S02]  /*1ad0*/  USEL UR8, UR4, URZ, UP0 ;  /* 0x0000003f04087287 */ /* 0x000fe40008000000 */
[----:B------:R-:W-:-:S06]  /*1ae0*/  ULOP3.LUT UR5, UR38, UR5, URZ, 0x3c, !UPT ;  /* 0x0000000526057292 */ /* 0x000fcc000f8e3c3f */
[----:B------:R-:W-:-:S07]  /*1af0*/  IMAD.U32 R6, RZ, RZ, UR5 ;  /* 0x00000005ff067e24 */ /* 0x000fce000f8e00ff */
.L_x_32:
[----:B------:R-:W-:Y:S05]  /*1b00*/  @!P0 BRA `(.L_x_26) ;  /* 0x0000000000048947 */ /* 0x000fea0003800000 */
[----:B------:R-:W-:Y:S01]  /*1b10*/  BPT.TRAP 0x1 ;  /* 0x000000040000795c */ /* 0x000fe20000300000 */
.L_x_26:
[----:B------:R-:W-:Y:S01]  /*1b20*/  ULEA UR4, UR8, UR41, 0x3 ;  /* 0x0000002908047291 */ /* 0x000fe2000f8e183f */
[----:B------:R-:W-:-:S08]  /*1b30*/  SHF.L.U32 R4, R6, 0x1f, RZ ;  /* 0x0000001f06047819 */ /* 0x000fd000000006ff */
[----:B------:R1:W2:Y:S01]  /*1b40*/  SYNCS.PHASECHK.TRANS64.TRYWAIT P1, [UR4], R4 ;  /* 0x00000004ff0075a7 */ /* 0x0002a20008020144 */
[----:B------:R-:W-:Y:S05]  /*1b50*/  @!P0 BRA `(.L_x_27) ;  /* 0x0000000000048947 */ /* 0x000fea0003800000 */
[----:B------:R-:W-:Y:S01]  /*1b60*/  BPT.TRAP 0x1 ;  /* 0x000000040000795c */ /* 0x000fe20000300000 */
.L_x_27:
[----:B--2---:R-:W-:Y:S05]  /*1b70*/  @P1 BRA `(.L_x_28) ;  /* 0x0000000000081947 */ /* 0x004fea0003800000 */
[----:B------:R-:W2:Y:S02]  /*1b80*/  SYNCS.PHASECHK.TRANS64.TRYWAIT P1, [UR4], R4 ;  /* 0x00000004ff0075a7 */ /* 0x000ea40008020144 */
[----:B--2---:R-:W-:Y:S05]  /*1b90*/  @!P1 BRA `(.L_x_29) ;  /* 0x0000008000549947 */ /* 0x004fea0003800000 */
.L_x_28:
[----:B------:R-:W-:Y:S01]  /*1ba0*/  ULEA UR4, UR8, UR10, 0x8 ;  /* 0x0000000a08047291 */ /* 0x000fe2000f8e403f */
[----:B------:R-:W-:Y:S01]  /*1bb0*/  WARPGROUP.ARRIVE ;  /* 0x00000000000079c5 */ /* 0x000fe20000000000 */
[----:B------:R-:W-:Y:S01]  /*1bc0*/  ULEA UR6, UR8, UR9, 0xa ;  /* 0x0000000908067291 */ /* 0x000fe2000f8e503f */
[----:B------:R-:W-:Y:S01]  /*1bd0*/  UMOV UR5, 0x80000020 ;  /* 0x8000002000057882 */ /* 0x000fe20000000000 */
[----:B------:R-:W-:-:S07]  /*1be0*/  UMOV UR7, 0x80000020 ;  /* 0x8000002000077882 */ /* 0x000fce0000000000 */
[----:B------:R-:W-:Y:S01]  /*1bf0*/  IGMMA.64x256x32.S8.S8 R24, gdesc[UR4], R24, gsb0 ;  /* 0x06600000041879f1 */ /* 0x000fe20008041018 */
        /* <DEDUP_REMOVED lines=9> */
[----:B------:R-:W-:Y:S01]  /*1c90*/  BPT.TRAP 0x1 ;  /* 0x000000040000795c */ /* 0x000fe20000300000 */
.L_x_30:
[----:B------:R-:W-:-:S13]  /*1ca0*/  ISETP.NE.AND P1, PT, R154, RZ, PT ;  /* 0x000000ff9a00720c */ /* 0x000fda0003f25270 */
[----:B-12---:R-:W-:-:S05]  /*1cb0*/  @P1 LEA R4, R3, UR41, 0x3 ;  /* 0x0000002903041c11 */ /* 0x006fca000f8e18ff */
[----:B------:R-:W-:-:S05]  /*1cc0*/  @P1 VIADD R4, R4, 0x28 ;  /* 0x0000002804041836 */ /* 0x000fca0000000000 */
[----:B------:R-:W-:-:S04]  /*1cd0*/  @P1 PRMT R4, R155, 0x654, R4 ;  /* 0x000006549b041816 */ /* 0x000fc80000000004 */
[----:B------:R1:W-:Y:S01]  /*1ce0*/  @P1 SYNCS.ARRIVE.TRANS64.RED.A1T0 RZ, [R4+URZ], RZ ;  /* 0x000000ff04ff19a7 */ /* 0x0003e2000810043f */
[----:B------:R-:W-:-:S13]  /*1cf0*/  ISETP.GT.U32.AND P1, PT, R16, 0x1, PT ;  /* 0x000000011000780c */ /* 0x000fda0003f24070 */
[----:B-1----:R-:W-:Y:S05]  /*1d00*/  @P1 BRA `(.L_x_31) ;  /* 0x0000000000041947 */ /* 0x002fea0003800000 */
[----:B------:R-:W-:Y:S01]  /*1d10*/  BPT.TRAP 0x1 ;  /* 0x000000040000795c */ /* 0x000fe20000300000 */
.L_x_31:
[----:B------:R-:W-:Y:S01]  /*1d20*/  UIADD3 UR8, UR8, 0x1, URZ ;  /* 0x0000000108087890 */ /* 0x000fe2000fffe03f */
[C---:B------:R-:W-:Y:S01]  /*1d30*/  ISETP.GT.AND P2, PT, R0.reuse, 0x1, PT ;  /* 0x000000010000780c */ /* 0x040fe20003f44270 */
[----:B------:R-:W-:Y:S02]  /*1d40*/  VIADD R3, R3, 0x1 ;  /* 0x0000000103037836 */ /* 0x000fe40000000000 */
[----:B------:R-:W-:Y:S01]  /*1d50*/  UISETP.NE.AND UP0, UPT, UR8, 0x5, UPT ;  /* 0x000000050800788c */ /* 0x000fe2000bf05270 */
[----:B------:R-:W-:Y:S02]  /*1d60*/  VIADD R0, R0, 0xffffffff ;  /* 0xffffffff00007836 */ /* 0x000fe40000000000 */
[C---:B------:R-:W-:Y:S01]  /*1d70*/  ISETP.NE.AND P1, PT, R3.reuse, 0x5, PT ;  /* 0x000000050300780c */ /* 0x040fe20003f25270 */
[----:B------:R-:W-:Y:S02]  /*1d80*/  USEL UR4, URZ, 0x1, UP0 ;  /* 0x000000013f047887 */ /* 0x000fe40008000000 */
[----:B------:R-:W-:Y:S01]  /*1d90*/  USEL UR8, UR8, URZ, UP0 ;  /* 0x0000003f08087287 */ /* 0x000fe20008000000 */
[----:B------:R-:W-:-:S03]  /*1da0*/  SEL R3, R3, RZ, P1 ;  /* 0x000000ff03037207 */ /* 0x000fc60000800000 */
[----:B------:R-:W-:Y:S01]  /*1db0*/  LOP3.LUT R6, R6, UR4, RZ, 0x3c, !PT ;  /* 0x0000000406067c12 */ /* 0x000fe2000f8e3cff */
[----:B------:R-:W-:Y:S07]  /*1dc0*/  @P2 BRA `(.L_x_32) ;  /* 0xfffffffc004c2947 */ /* 0x000fee000383ffff */
.L_x_25:
[----:B-12---:R-:W1:Y:S01]  /*1dd0*/  LDC R0, c[0x0][0x28c] ;  /* 0x0000a300ff007b82 */ /* 0x006e620000000800 */
[----:B------:R2:W-:Y:S01]  /*1de0*/  SYNCS.ARRIVE.TRANS64.A1T0 RZ, [R160+UR45], RZ ;  /* 0x000000ffa0ff79a7 */ /* 0x0005e2000810002d */
[----:B-1----:R-:W-:-:S13]  /*1df0*/  ISETP.GE.AND P1, PT, R0, 0x1, PT ;  /* 0x000000010000780c */ /* 0x002fda0003f26270 */
[----:B--2---:R-:W-:Y:S05]  /*1e00*/  @!P1 BRA `(.L_x_33) ;  /* 0x0000000000449947 */ /* 0x004fea0003800000 */
[----:B------:R-:W-:Y:S05]  /*1e10*/  @!P0 BRA `(.L_x_34) ;  /* 0x0000000000048947 */ /* 0x000fea0003800000 */
[----:B------:R-:W-:Y:S01]  /*1e20*/  BPT.TRAP 0x1 ;  /* 0x000000040000795c */ /* 0x000fe20000300000 */
.L_x_34:
[----:B------:R-:W-:-:S13]  /*1e30*/  ISETP.NE.AND P0, PT, R154, RZ, PT ;  /* 0x000000ff9a00720c */ /* 0x000fda0003f05270 */
[----:B------:R-:W-:-:S05]  /*1e40*/  VOTEU.ANY UP0, P0 ;  /* 0x00000000003f7886 */ /* 0x000fca0000000100 */
[----:B------:R-:W-:-:S06]  /*1e50*/  @UP0 UIADD3 UR4, UR43, UR39, URZ ;  /* 0x000000272b040290 */ /* 0x000fcc000fffe03f */
[----:B------:R-:W-:Y:S02]  /*1e60*/  IMAD.U32 R4, RZ, RZ, UR4 ;  /* 0x00000004ff047e24 */ /* 0x000fe4000f8e00ff */
[----:B------:R-:W-:Y:S02]  /*1e70*/  IMAD.U32 R3, RZ, RZ, UR4 ;  /* 0x00000004ff037e24 */ /* 0x000fe4000f8e00ff */
[----:B------:R-:W-:-:S05]  /*1e80*/  @P0 IMAD.WIDE.U32 R4, R4, -0x33333333, RZ ;  /* 0xcccccccd04040825 */ /* 0x000fca00078e00ff */
[----:B------:R-:W-:-:S05]  /*1e90*/  @P0 SHF.R.U32.HI R0, RZ, 0x2, R5 ;  /* 0x00000002ff000819 */ /* 0x000fca0000011605 */
[----:B------:R-:W-:-:S05]  /*1ea0*/  @P0 IMAD R0, R0, -0x5, R3 ;  /* 0xfffffffb00000824 */ /* 0x000fca00078e0203 */
[----:B------:R-:W-:-:S05]  /*1eb0*/  @P0 LEA R0, R0, UR41, 0x3 ;  /* 0x0000002900000c11 */ /* 0x000fca000f8e18ff */
[----:B------:R-:W-:-:S05]  /*1ec0*/  @P0 VIADD R0, R0, 0x28 ;  /* 0x0000002800000836 */ /* 0x000fca0000000000 */
[----:B------:R-:W-:-:S04]  /*1ed0*/  @P0 PRMT R0, R155, 0x654, R0 ;  /* 0x000006549b000816 */ /* 0x000fc80000000000 */
[----:B------:R1:W-:Y:S01]  /*1ee0*/  @P0 SYNCS.ARRIVE.TRANS64.RED.A1T0 RZ, [R0+URZ], RZ ;  /* 0x000000ff00ff09a7 */ /* 0x0003e2000810043f */
[----:B------:R-:W-:-:S13]  /*1ef0*/  ISETP.GT.U32.AND P0, PT, R16, 0x1, PT ;  /* 0x000000011000780c */ /* 0x000fda0003f04070 */
[----:B-1----:R-:W-:Y:S05]  /*1f00*/  @P0 BRA `(.L_x_33) ;  /* 0x0000000000040947 */ /* 0x002fea0003800000 */
[----:B------:R-:W-:Y:S01]  /*1f10*/  BPT.TRAP 0x1 ;  /* 0x000000040000795c */ /* 0x000fe20000300000 */
.L_x_33:
[----:B------:R-:W-:Y:S01]  /*1f20*/  SHF.L.U32 R0, R165, 0x1f, RZ ;  /* 0x0000001fa5007819 */ /* 0x000fe200000006ff */
[----:B------:R-:W-:Y:S01]  /*1f30*/  UIADD3 UR39, UR44, UR39, URZ ;  /* 0x000000272c277290 */ /* 0x000fe2000fffe03f */
[----:B------:R-:W1:Y:S01]  /*1f40*/  LDC R7, c[0x0][0x288] ;  /* 0x0000a200ff077b82 */ /* 0x000e620000000800 */
[----:B------:R-:W-:Y:S01]  /*1f50*/  UISETP.GE.U32.AND UP1, UPT, UR44, 0x5, UPT ;  /* 0x000000052c00788c */ /* 0x000fe2000bf26070 */
[----:B------:R-:W-:Y:S01]  /*1f60*/  IMAD.SHL.U32 R10, R158, 0x2, RZ ;  /* 0x000000029e0a7824 */ /* 0x000fe200078e00ff */
[----:B------:R-:W-:Y:S02]  /*1f70*/  UISETP.GT.U32.AND UP0, UPT, UR39, 0x4, UPT ;  /* 0x000000042700788c */ /* 0x000fe4000bf04070 */
[----:B------:R-:W-:Y:S02]  /*1f80*/  UIMAD.WIDE.U32 UR4, UR39, -0x33333333, URZ ;  /* 0xcccccccd270478a5 */ /* 0x000fe4000f8e003f */
[----:B------:R-:W-:Y:S01]  /*1f90*/  UISETP.LT.U32.AND UP0, UPT, UR44, 0x5, UP0 ;  /* 0x000000052c00788c */ /* 0x000fe20008701070 */
[----:B------:R-:W2:Y:S01]  /*1fa0*/  SYNCS.PHASECHK.TRANS64.TRYWAIT P0, [R159+UR42+0x10], R0 ;  /* 0x000010009f0075a7 */ /* 0x000ea2000800016a */
[----:B------:R-:W-:Y:S01]  /*1fb0*/  USHF.R.U32.HI UR4, URZ, 0x2, UR5 ;  /* 0x000000023f047899 */ /* 0x000fe20008011605 */
[----:B------:R-:W-:Y:S01]  /*1fc0*/  SHF.R.S32.HI R11, RZ, 0x1f, R10 ;  /* 0x0000001fff0b7819 */ /* 0x000fe2000001140a */
[----:B------:R-:W-:-:S02]  /*1fd0*/  USEL UR6, URZ, 0x1, !UP0 ;  /* 0x000000013f067887 */ /* 0x000fc4000c000000 */
[----:B------:R-:W-:Y:S02]  /*1fe0*/  UIMAD UR39, UR4, -0x5, UR39 ;  /* 0xfffffffb042778a4 */ /* 0x000fe4000f8e0227 */
[----:B------:R-:W-:-:S04]  /*1ff0*/  ULOP3.LUT UR38, UR38, UR6, URZ, 0x3c, !UPT ;  /* 0x0000000626267292 */ /* 0x000fc8000f8e3c3f */
[----:B------:R-:W-:Y:S01]  /*2000*/  @UP1 ULOP3.LUT UR38, UR38, 0x1, UR4, 0x78, !UPT ;  /* 0x0000000126261892 */ /* 0x000fe2000f8e7804 */
[----:B-12---:R-:W-:Y:S11]  /*2010*/  @!P0 BRA `(.L_x_35) ;  /* 0x0000007c004c8947 */ /* 0x006ff60003800000 */
.L_x_322:
[----:B-1----:R-:W-:Y:S01]  /*2020*/  IMAD.SHL.U32 R0, R19, 0x40, RZ ;  /* 0x0000004013007824 */ /* 0x002fe200078e00ff */
[----:B------:R-:W-:Y:S01]  /*2030*/  ULDC UR6, c[0x0][0x284] ;  /* 0x0000a10000067ab9 */ /* 0x000fe20000000800 */
[----:B------:R-:W-:Y:S01]  /*2040*/  IMAD.SHL.U32 R14, R22, 0x100, RZ ;  /* 0x00000100160e7824 */ /* 0x000fe200078e00ff */
[----:B------:R-:W-:Y:S01]  /*2050*/  SHF.R.S32.HI R20, RZ, 0x1f, R2 ;  /* 0x0000001fff147819 */ /* 0x000fe20000011402 */
[----:B------:R-:W-:Y:S01]  /*2060*/  ULDC.64 UR4, c[0x0][0x5d0] ;  /* 0x0001740000047ab9 */ /* 0x000fe20000000a00 */
[----:B------:R-:W-:Y:S01]  /*2070*/  ISETP.GE.AND P0, PT, R0, UR6, PT ;  /* 0x0000000600007c0c */ /* 0x000fe2000bf06270 */
[----:B------:R-:W-:Y:S01]  /*2080*/  IMAD.WIDE.U32 R4, R2, UR4, R10 ;  /* 0x0000000402047c25 */ /* 0x000fe2000f8e000a */
[----:B------:R-:W-:Y:S02]  /*2090*/  SHF.R.S32.HI R15, RZ, 0x1f, R14 ;  /* 0x0000001fff0f7819 */ /* 0x000fe4000001140e */
[----:B------:R-:W-:Y:S01]  /*20a0*/  ISETP.GE.OR P0, PT, R14, R7, P0 ;  /* 0x000000070e00720c */ /* 0x000fe20000706670 */
[----:B------:R-:W-:Y:S01]  /*20b0*/  IMAD R3, R20, UR4, RZ ;  /* 0x0000000414037c24 */ /* 0x000fe2000f8e02ff */
[----:B------:R-:W-:-:S03]  /*20c0*/  IADD3 R4, P1, R14, R4, RZ ;  /* 0x000000040e047210 */ /* 0x000fc60007f3e0ff */
[----:B------:R-:W-:-:S05]  /*20d0*/  IMAD R3, R2, UR5, R3 ;  /* 0x0000000502037c24 */ /* 0x000fca000f8e0203 */
[----:B------:R-:W-:-:S03]  /*20e0*/  IADD3.X R5, R15, R5, R3, P1, !PT ;  /* 0x000000050f057210 */ /* 0x000fc60000ffe403 */
[----:B------:R-:W-:Y:S05]  /*20f0*/  @P0 BRA `(.L_x_36) ;  /* 0x0000006000b00947 */ /* 0x000fea0003800000 */
[----:B0-----:R-:W0:Y:S01]  /*2100*/  LDC.64 R12, c[0x0][0x5c8] ;  /* 0x00017200ff0c7b82 */ /* 0x001e220000000a00 */
[----:B------:R-:W-:Y:S01]  /*2110*/  IMAD.WIDE R8, R19, 0x40, R156 ;  /* 0x0000004013087825 */ /* 0x000fe200078e029c */
[----:B------:R-:W-:Y:S01]  /*2120*/  ULDC.64 UR4, c[0x0][0x5c0] ;  /* 0x0001700000047ab9 */ /* 0x000fe20000000a00 */
[----:B------:R-:W-:Y:S02]  /*2130*/  BSSY B0, `(.L_x_36) ;  /* 0x0000628000007945 */ /* 0x000fe40003800000 */
[----:B------:R-:W-:Y:S02]  /*2140*/  IMAD.IADD R22, R163, 0x1, -R0 ;  /* 0x00000001a3167824 */ /* 0x000fe400078e0a00 */
[-C--:B0-----:R-:W-:Y:S02]  /*2150*/  IMAD R3, R9, R12.reuse, RZ ;  /* 0x0000000c09037224 */ /* 0x081fe400078e02ff */
[----:B------:R-:W-:-:S04]  /*2160*/  IMAD.WIDE.U32 R4, R8, R12, R4 ;  /* 0x0000000c08047225 */ /* 0x000fc800078e0004 */
[----:B------:R-:W-:Y:S01]  /*2170*/  IMAD R3, R8, R13, R3 ;  /* 0x0000000d08037224 */ /* 0x000fe200078e0203 */
[----:B------:R-:W-:-:S03]  /*2180*/  IADD3 R4, P0, R4, UR4, RZ ;  /* 0x0000000404047c10 */ /* 0x000fc6000ff1e0ff */
[----:B------:R-:W-:Y:S01]  /*2190*/  IMAD.IADD R3, R5, 0x1, R3 ;  /* 0x0000000105037824 */ /* 0x000fe200078e0203 */
[----:B------:R-:W-:-:S04]  /*21a0*/  LEA R6, P1, R12, R4, 0x3 ;  /* 0x000000040c067211 */ /* 0x000fc800078218ff */
[----:B------:R-:W-:Y:S01]  /*21b0*/  IADD3.X R5, R3, UR5, RZ, P0, !PT ;  /* 0x0000000503057c10 */ /* 0x000fe200087fe4ff */
[----:B------:R-:W-:Y:S01]  /*21c0*/  IMAD R3, R158, -0x2, R7 ;  /* 0xfffffffe9e037824 */ /* 0x000fe200078e0207 */
[----:B-----5:R-:W-:Y:S02]  /*21d0*/  ISETP.NE.AND P0, PT, R152, RZ, PT ;  /* 0x000000ff9800720c */ /* 0x020fe40003f05270 */
[----:B------:R-:W-:Y:S01]  /*21e0*/  LEA.HI.X R7, R12, R5, R13, 0x3, P1 ;  /* 0x000000050c077211 */ /* 0x000fe200008f1c0d */
[----:B------:R-:W-:-:S10]  /*21f0*/  IMAD.IADD R0, R3, 0x1, -R14 ;  /* 0x0000000103007824 */ /* 0x000fd400078e0a0e */
[----:B------:R-:W-:Y:S05]  /*2200*/  @!P0 BRA `(.L_x_37) ;  /* 0x0000004800608947 */ /* 0x000fea0003800000 */
[----:B------:R-:W0:Y:S01]  /*2210*/  LDC.64 R166, c[0x0][0x5b0] ;  /* 0x00016c00ffa67b82 */ /* 0x000e220000000a00 */
[----:B------:R-:W-:Y:S01]  /*2220*/  ULDC.64 UR4, c[0x0][0x5b8] ;  /* 0x00016e0000047ab9 */ /* 0x000fe20000000a00 */
[----:B------:R-:W-:Y:S01]  /*2230*/  ISETP.GE.AND P1, PT, R22, 0x1, PT ;  /* 0x000000011600780c */ /* 0x000fe20003f26270 */
[----:B------:R-:W-:Y:S01]  /*2240*/  IMAD.WIDE.U32 R10, R2, UR4, R10 ;  /* 0x00000004020a7c25 */ /* 0x000fe2000f8e000a */
[----:B------:R-:W-:Y:S02]  /*2250*/  BSSY B1, `(.L_x_38) ;  /* 0x000000e000017945 */ /* 0x000fe40003800000 */
[----:B------:R-:W-:Y:S01]  /*2260*/  ISETP.LT.OR P5, PT, R0, 0x1, !P1 ;  /* 0x000000010000780c */ /* 0x000fe20004fa1670 */
[----:B------:R-:W-:Y:S01]  /*2270*/  IMAD R3, R20, UR4, RZ ;  /* 0x0000000414037c24 */ /* 0x000fe2000f8e02ff */
[----:B------:R-:W1:Y:S01]  /*2280*/  LDC.64 R12, c[0x0][0x5a8] ;  /* 0x00016a00ff0c7b82 */ /* 0x000e620000000a00 */
[----:B------:R-:W-:Y:S02]  /*2290*/  IADD3 R14, P0, R14, R10, RZ ;  /* 0x0000000a0e0e7210 */ /* 0x000fe40007f1e0ff */
[----:B------:R-:W-:-:S05]  /*22a0*/  IMAD R3, R2, UR5, R3 ;  /* 0x0000000502037c24 */ /* 0x000fca000f8e0203 */
[----:B------:R-:W-:Y:S01]  /*22b0*/  IADD3.X R15, R15, R11, R3, P0, !PT ;  /* 0x0000000b0f0f7210 */ /* 0x000fe200007fe403 */
[-C--:B0-----:R-:W-:Y:S02]  /*22c0*/  IMAD R10, R9, R166.reuse, RZ ;  /* 0x000000a6090a7224 */ /* 0x081fe400078e02ff */
[----:B------:R-:W-:-:S04]  /*22d0*/  IMAD.WIDE.U32 R2, R8, R166, R14 ;  /* 0x000000a608027225 */ /* 0x000fc800078e000e */
[----:B------:R-:W-:Y:S01]  /*22e0*/  IMAD R21, R8, R167, R10 ;  /* 0x000000a708157224 */ /* 0x000fe200078e020a */
[----:B-1----:R-:W-:-:S04]  /*22f0*/  IADD3 R2, P0, R2, R12, RZ ;  /* 0x0000000c02027210 */ /* 0x002fc80007f1e0ff */
[----:B------:R-:W-:Y:S01]  /*2300*/  IADD3.X R3, R13, R3, R21, P0, !PT ;  /* 0x000000030d037210 */ /* 0x000fe200007fe415 */
[----:B------:R-:W-:Y:S08]  /*2310*/  @P5 BRA `(.L_x_39) ;  /* 0x0000000000045947 */ /* 0x000ff00003800000 */
[----:B------:R0:W5:Y:S02]  /*2320*/  LDG.E.U8 R164, desc[UR36][R2.64] ;  /* 0x0000002402a47981 */ /* 0x000164000c1e1100 */
.L_x_39:
[----:B------:R-:W-:Y:S05]  /*2330*/  BSYNC B1 ;  /* 0x0000000000017941 */ /* 0x000fea0003800000 */
.L_x_38:
[----:B-----5:R-:W-:Y:S01]  /*2340*/  LOP3.LUT R9, R164, 0xffff, RZ, 0xc0, !PT ;  /* 0x0000ffffa4097812 */ /* 0x020fe200078ec0ff */
[C---:B------:R-:W-:Y:S01]  /*2350*/  IMAD.SHL.U32 R10, R166.reuse, 0x8, RZ ;  /* 0x00000008a60a7824 */ /* 0x040fe200078e00ff */
[----:B------:R-:W-:Y:S01]  /*2360*/  SHF.L.U64.HI R11, R166, 0x3, R167 ;  /* 0x00000003a60b7819 */ /* 0x000fe200000102a7 */
[----:B------:R-:W-:Y:S01]  /*2370*/  BSSY B1, `(.L_x_40) ;  /* 0x000000e000017945 */ /* 0x000fe20003800000 */
[----:B------:R-:W-:Y:S02]  /*2380*/  PRMT R19, R9, 0x8880, RZ ;  /* 0x0000888009137816 */ /* 0x000fe400000000ff */
[----:B------:R-:W-:Y:S01]  /*2390*/  ISETP.LT.OR P2, PT, R0, 0x2, !P1 ;  /* 0x000000020000780c */ /* 0x000fe20004f41670 */
[----:B------:R-:W-:Y:S01]  /*23a0*/  IMAD.WIDE.U32 R8, R8, R166, R10 ;  /* 0x000000a608087225 */ /* 0x000fe200078e000a */
[----:B------:R-:W-:-:S03]  /*23b0*/  ISETP.GE.AND P0, PT, R22, 0x9, PT ;  /* 0x000000091600780c */ /* 0x000fc60003f06270 */
[----:B------:R-:W-:Y:S01]  /*23c0*/  IMAD R10, R19, R152, RZ ;  /* 0x00000098130a7224 */ /* 0x000fe200078e02ff */
[----:B------:R-:W-:Y:S01]  /*23d0*/  IADD3 R8, P3, P4, R14, R12, R8 ;  /* 0x0000000c0e087210 */ /* 0x000fe20007c7e008 */
[----:B------:R-:W-:Y:S02]  /*23e0*/  IMAD.IADD R12, R21, 0x1, R9 ;  /* 0x00000001150c7824 */ /* 0x000fe400078e0209 */
[----:B------:R-:W-:-:S05]  /*23f0*/  @!P5 IMAD R11, R24, R153, R10 ;  /* 0x00000099180bd224 */ /* 0x000fca00078e020a */
[----:B------:R1:W-:Y:S01]  /*2400*/  @!P5 STG.E.U8 desc[UR36][R4.64], R11 ;  /* 0x0000000b0400d986 */ /* 0x0003e2000c101124 */
[----:B------:R-:W-:Y:S05]  /*2410*/  @P2 BRA `(.L_x_41) ;  /* 0x00000000000c2947 */ /* 0x000fea0003800000 */
[----:B------:R-:W1:Y:S02]  /*2420*/  LDG.E.U8 R164, desc[UR36][R2.64+0x1] ;  /* 0x0000012402a47981 */ /* 0x000e64000c1e1100 */
[----:B-1----:R-:W-:-:S05]  /*2430*/  PRMT R11, R164, 0x8880, RZ ;  /* 0x00008880a40b7816 */ /* 0x002fca00000000ff */
[----:B------:R-:W-:-:S07]  /*2440*/  IMAD R10, R11, R152, RZ ;  /* 0x000000980b0a7224 */ /* 0x000fce00078e02ff */
.L_x_41:
[----:B------:R-:W-:Y:S05]  /*2450*/  BSYNC B1 ;  /* 0x0000000000017941 */ /* 0x000fea0003800000 */
.L_x_40:
[C---:B------:R-:W-:Y:S01]  /*2460*/  ISETP.LT.OR P5, PT, R0.reuse, 0x1, !P0 ;  /* 0x000000010000780c */ /* 0x040fe200047a1670 */
[----:B------:R-:W-:Y:S01]  /*2470*/  @!P2 IMAD R25, R25, R153, R10 ;  /* 0x000000991919a224 */ /* 0x000fe200078e020a */
[----:B------:R-:W-:Y:S01]  /*2480*/  BSSY B1, `(.L_x_42) ;  /* 0x000000a000017945 */ /* 0x000fe20003800000 */
[----:B------:R-:W-:Y:S02]  /*2490*/  IADD3.X R9, R15, R13, R12, P3, P4 ;  /* 0x0000000d0f097210 */ /* 0x000fe40001fe840c */
[C---:B------:R-:W-:Y:S01]  /*24a0*/  ISETP.LT.OR P3, PT, R0.reuse, 0x2, !P0 ;  /* 0x000000020000780c */ /* 0x040fe20004761670 */
[----:B------:R2:W-:Y:S01]  /*24b0*/  @!P2 STG.E.U8 desc[UR36][R4.64+0x1], R25 ;  /* 0x000001190400a986 */ /* 0x0005e2000c101124 */
[C---:B------:R-:W-:Y:S02]  /*24c0*/  ISETP.LT.OR P4, PT, R0.reuse, 0x9, !P1 ;  /* 0x000000090000780c */ /* 0x040fe40004f81670 */
[----:B------:R-:W-:-:S04]  /*24d0*/  ISETP.LT.OR P2, PT, R0, 0xa, !P1 ;  /* 0x0000000a0000780c */ /* 0x000fc80004f41670 */
[----:B------:R-:W-:Y:S09]  /*24e0*/  @P5 BRA `(.L_x_43) ;  /* 0x00000000000c5947 */ /* 0x000ff20003800000 */
[----:B------:R-:W1:Y:S02]  /*24f0*/  LDG.E.U8 R164, desc[UR36][R8.64] ;  /* 0x0000002408a47981 */ /* 0x000e64000c1e1100 */
[----:B-1----:R-:W-:-:S05]  /*2500*/  PRMT R11, R164, 0x8880, RZ ;  /* 0x00008880a40b7816 */ /* 0x002fca00000000ff */
[----:B------:R-:W-:-:S07]  /*2510*/  IMAD R10, R11, R152, RZ ;  /* 0x000000980b0a7224 */ /* 0x000fce00078e02ff */
.L_x_43:
[----:B------:R-:W-:Y:S05]  /*2520*/  BSYNC B1 ;  /* 0x0000000000017941 */ /* 0x000fea0003800000 */
.L_x_42:
[----:B-1----:R-:W-:Y:S01]  /*2530*/  @!P5 IMAD R11, R26, R153, R10 ;  /* 0x000000991a0bd224 */ /* 0x002fe200078e020a */
[----:B------:R-:W-:Y:S04]  /*2540*/  BSSY B1, `(.L_x_44) ;  /* 0x0000006000017945 */ /* 0x000fe80003800000 */
[----:B------:R1:W-:Y:S01]  /*2550*/  @!P5 STG.E.U8 desc[UR36][R6.64], R11 ;  /* 0x0000000b0600d986 */ /* 0x0003e2000c101124 */
[----:B------:R-:W-:Y:S05]  /*2560*/  @P3 BRA `(.L_x_45) ;  /* 0x00000000000c3947 */ /* 0x000fea0003800000 */
[----:B------:R-:W1:Y:S02]  /*2570*/  LDG.E.U8 R164, desc[UR36][R8.64+0x1] ;  /* 0x0000012408a47981 */ /* 0x000e64000c1e1100 */
[----:B-1----:R-:W-:-:S05]  /*2580*/  PRMT R11, R164, 0x8880, RZ ;  /* 0x00008880a40b7816 */ /* 0x002fca00000000ff */
[----:B------:R-:W-:-:S07]  /*2590*/  IMAD R10, R11, R152, RZ ;  /* 0x000000980b0a7224 */ /* 0x000fce00078e02ff */
.L_x_45:
[----:B------:R-:W-:Y:S05]  /*25a0*/  BSYNC B1 ;  /* 0x0000000000017941 */ /* 0x000fea0003800000 */
.L_x_44:
[----:B------:R-:W-:Y:S01]  /*25b0*/  @!P3 IMAD R27, R27, R153, R10 ;  /* 0x000000991b1bb224 */ /* 0x000fe200078e020a */
[----:B------:R-:W-:Y:S04]  /*25c0*/  BSSY B1, `(.L_x_46) ;  /* 0x0000006000017945 */ /* 0x000fe80003800000 */
[----:B------:R3:W-:Y:S01]  /*25d0*/  @!P3 STG.E.U8 desc[UR36][R6.64+0x1], R27 ;  /* 0x0000011b0600b986 */ /* 0x0007e2000c101124 */
[----:B------:R-:W-:Y:S05]  /*25e0*/  @P4 BRA `(.L_x_47) ;  /* 0x00000000000c4947 */ /* 0x000fea0003800000 */
[----:B------:R-:W1:Y:S02]  /*25f0*/  LDG.E.U8 R164, desc[UR36][R2.64+0x8] ;  /* 0x0000082402a47981 */ /* 0x000e64000c1e1100 */
[----:B-1----:R-:W-:-:S05]  /*2600*/  PRMT R11, R164, 0x8880, RZ ;  /* 0x00008880a40b7816 */ /* 0x002fca00000000ff */
[----:B------:R-:W-:-:S07]  /*2610*/  IMAD R10, R11, R152, RZ ;  /* 0x000000980b0a7224 */ /* 0x000fce00078e02ff */
.L_x_47:
[----:B------:R-:W-:Y:S05]  /*2620*/  BSYNC B1 ;  /* 0x0000000000017941 */ /* 0x000fea0003800000 */
.L_x_46:
[----:B-1----:R-:W-:Y:S01]  /*2630*/  @!P4 IMAD R11, R28, R153, R10 ;  /* 0x000000991c0bc224 */ /* 0x002fe200078e020a */
[----:B------:R-:W-:Y:S04]  /*2640*/  BSSY B1, `(.L_x_48) ;  /* 0x0000006000017945 */ /* 0x000fe80003800000 */
[----:B------:R1:W-:Y:S01]  /*2650*/  @!P4 STG.E.U8 desc[UR36][R4.64+0x8], R11 ;  /* 0x0000080b0400c986 */ /* 0x0003e2000c101124 */
[----:B------:R-:W-:Y:S05]  /*2660*/  @P2 BRA `(.L_x_49) ;  /* 0x00000000000c2947 */ /* 0x000fea0003800000 */
[----:B------:R-:W1:Y:S02]  /*2670*/  LDG.E.U8 R164, desc[UR36][R2.64+0x9] ;  /* 0x0000092402a47981 */ /* 0x000e64000c1e1100 */
[----:B-1----:R-:W-:-:S05]  /*2680*/  PRMT R11, R164, 0x8880, RZ ;  /* 0x00008880a40b7816 */ /* 0x002fca00000000ff */
[----:B------:R-:W-:-:S07]  /*2690*/  IMAD R10, R11, R152, RZ ;  /* 0x000000980b0a7224 */ /* 0x000fce00078e02ff */
.L_x_49:
[----:B------:R-:W-:Y:S05]  /*26a0*/  BSYNC B1 ;  /* 0x0000000000017941 */ /* 0x000fea0003800000 */
.L_x_48:
[C---:B------:R-:W-:Y:S01]  /*26b0*/  ISETP.LT.OR P4, PT, R0.reuse, 0x9, !P0 ;  /* 0x000000090000780c */ /* 0x040fe20004781670 */
[----:B------:R-:W-:Y:S01]  /*26c0*/  @!P2 IMAD R29, R29, R153, R10 ;  /* 0x000000991d1da224 */ /* 0x000fe200078e020a */
[----:B------:R-:W-:Y:S01]  /*26d0*/  BSSY B1, `(.L_x_50) ;  /* 0x0000009000017945 */ /* 0x000fe20003800000 */
[C---:B------:R-:W-:Y:S02]  /*26e0*/  ISETP.LT.OR P3, PT, R0.reuse, 0xa, !P0 ;  /* 0x0000000a0000780c */ /* 0x040fe40004761670 */
[C---:B------:R-:W-:Y:S01]  /*26f0*/  ISETP.LT.OR P5, PT, R0.reuse, 0x11, !P1 ;  /* 0x000000110000780c */ /* 0x040fe20004fa1670 */
[----:B------:R4:W-:Y:S01]  /*2700*/  @!P2 STG.E.U8 desc[UR36][R4.64+0x9], R29 ;  /* 0x0000091d0400a986 */ /* 0x0009e2000c101124 */
[----:B------:R-:W-:-:S06]  /*2710*/  ISETP.LT.OR P2, PT, R0, 0x12, !P1 ;  /* 0x000000120000780c */ /* 0x000fcc0004f41670 */
[----:B------:R-:W-:Y:S07]  /*2720*/  @P4 BRA `(.L_x_51) ;  /* 0x00000000000c4947 */ /* 0x000fee0003800000 */
[----:B------:R-:W1:Y:S02]  /*2730*/  LDG.E.U8 R164, desc[UR36][R8.64+0x8] ;  /* 0x0000082408a47981 */ /* 0x000e64000c1e1100 */
[----:B-1----:R-:W-:-:S05]  /*2740*/  PRMT R11, R164, 0x8880, RZ ;  /* 0x00008880a40b7816 */ /* 0x002fca00000000ff */
[----:B------:R-:W-:-:S07]  /*2750*/  IMAD R10, R11, R152, RZ ;  /* 0x000000980b0a7224 */ /* 0x000fce00078e02ff */
.L_x_51:
[----:B------:R-:W-:Y:S05]  /*2760*/  BSYNC B1 ;  /* 0x0000000000017941 */ /* 0x000fea0003800000 */
.L_x_50:
[----:B-1----:R-:W-:Y:S01]  /*2770*/  @!P4 IMAD R11, R30, R153, R10 ;  /* 0x000000991e0bc224 */ /* 0x002fe200078e020a */
[----:B------:R-:W-:Y:S04]  /*2780*/  BSSY B1, `(.L_x_52) ;  /* 0x0000006000017945 */ /* 0x000fe80003800000 */
[----:B------:R1:W-:Y:S01]  /*2790*/  @!P4 STG.E.U8 desc[UR36][R6.64+0x8], R11 ;  /* 0x0000080b0600c986 */ /* 0x0003e2000c101124 */
[----:B------:R-:W-:Y:S05]  /*27a0*/  @P3 BRA `(.L_x_53) ;  /* 0x00000000000c3947 */ /* 0x000fea0003800000 */
[----:B------:R-:W1:Y:S02]  /*27b0*/  LDG.E.U8 R164, desc[UR36][R8.64+0x9] ;  /* 0x0000092408a47981 */ /* 0x000e64000c1e1100 */
[----:B-1----:R-:W-:-:S05]  /*27c0*/  PRMT R11, R164, 0x8880, RZ ;  /* 0x00008880a40b7816 */ /* 0x002fca00000000ff */
[----:B------:R-:W-:-:S07]  /*27d0*/  IMAD R10, R11, R152, RZ ;  /* 0x000000980b0a7224 */ /* 0x000fce00078e02ff */
.L_x_53:
[----:B------:R-:W-:Y:S05]  /*27e0*/  BSYNC B1 ;  /* 0x0000000000017941 */ /* 0x000fea0003800000 */
.L_x_52:
[----:B------:R-:W-:Y:S01]  /*27f0*/  @!P3 IMAD R31, R31, R153, R10 ;  /* 0x000000991f1fb224 */ /* 0x000fe200078e020a */
[----:B------:R-:W-:Y:S04]  /*2800*/  BSSY B1, `(.L_x_54) ;  /* 0x0000006000017945 */ /* 0x000fe80003800000 */
[----:B------:R0:W-:Y:S01]  /*2810*/  @!P3 STG.E.U8 desc[UR36][R6.64+0x9], R31 ;  /* 0x0000091f0600b986 */ /* 0x0001e2000c101124 */
[----:B------:R-:W-:Y:S05]  /*2820*/  @P5 BRA `(.L_x_55) ;  /* 0x00000000000c5947 */ /* 0x000fea0003800000 */
[----:B------:R-:W1:Y:S02]  /*2830*/  LDG.E.U8 R164, desc[UR36][R2.64+0x10] ;  /* 0x0000102402a47981 */ /* 0x000e64000c1e1100 */
[----:B-1----:R-:W-:-:S05]  /*2840*/  PRMT R11, R164, 0x8880, RZ ;  /* 0x00008880a40b7816 */ /* 0x002fca00000000ff */
[----:B------:R-:W-:-:S07]  /*2850*/  IMAD R10, R11, R152, RZ ;  /* 0x000000980b0a7224 */ /* 0x000fce00078e02ff */
.L_x_55:
[----:B------:R-:W-:Y:S05]  /*2860*/  BSYNC B1 ;  /* 0x0000000000017941 */ /* 0x000fea0003800000 */
.L_x_54:
[----:B-1----:R-:W-:Y:S01]  /*2870*/  @!P5 IMAD R11, R32, R153, R10 ;  /* 0x00000099200bd224 */ /* 0x002fe200078e020a */
[----:B------:R-:W-:Y:S04]  /*2880*/  BSSY B1, `(.L_x_56) ;  /* 0x0000006000017945 */ /* 0x000fe80003800000 */
[----:B------:R1:W-:Y:S01]  /*2890*/  @!P5 STG.E.U8 desc[UR36][R4.64+0x10], R11 ;  /* 0x0000100b0400d986 */ /* 0x0003e2000c101124 */
[----:B------:R-:W-:Y:S05]  /*28a0*/  @P2 BRA `(.L_x_57) ;  /* 0x00000000000c2947 */ /* 0x000fea0003800000 */
[----:B------:R-:W1:Y:S02]  /*28b0*/  LDG.E.U8 R164, desc[UR36][R2.64+0x11] ;  /* 0x0000112402a47981 */ /* 0x000e64000c1e1100 */
[----:B-1----:R-:W-:-:S05]  /*28c0*/  PRMT R11, R164, 0x8880, RZ ;  /* 0x00008880a40b7816 */ /* 0x002fca00000000ff */
[----:B------:R-:W-:-:S07]  /*28d0*/  IMAD R10, R11, R152, RZ ;  /* 0x000000980b0a7224 */ /* 0x000fce00078e02ff */
.L_x_57:
[----:B------:R-:W-:Y:S05]  /*28e0*/  BSYNC B1 ;  /* 0x0000000000017941 */ /* 0x000fea0003800000 */
.L_x_56:
        /* <DEDUP_REMOVED lines=11> */
.L_x_59:
[----:B------:R-:W-:Y:S05]  /*29a0*/  BSYNC B1 ;  /* 0x0000000000017941 */ /* 0x000fea0003800000 */
.L_x_58:
[----:B-1----:R-:W-:Y:S01]  /*29b0*/  @!P4 IMAD R11, R34, R153, R10 ;  /* 0x00000099220bc224 */ /* 0x002fe200078e020a */
[----:B------:R-:W-:Y:S04]  /*29c0*/  BSSY B1, `(.L_x_60) ;  /* 0x0000006000017945 */ /* 0x000fe80003800000 */
[----:B------:R1:W-:Y:S01]  /*29d0*/  @!P4 STG.E.U8 desc[UR36][R6.64+0x10], R11 ;  /* 0x0000100b0600c986 */ /* 0x0003e2000c101124 */
[----:B------:R-:W-:Y:S05]  /*29e0*/  @P3 BRA `(.L_x_61) ;  /* 0x00000000000c3947 */ /* 0x000fea0003800000 */
[----:B------:R-:W1:Y:S02]  /*29f0*/  LDG.E.U8 R164, desc[UR36][R8.64+0x11] ;  /* 0x0000112408a47981 */ /* 0x000e64000c1e1100 */
[----:B-1----:R-:W-:-:S05]  /*2a00*/  PRMT R11, R164, 0x8880, RZ ;  /* 0x00008880a40b7816 */ /* 0x002fca00000000ff */
[----:B------:R-:W-:-:S07]  /*2a10*/  IMAD R10, R11, R152, RZ ;  /* 0x000000980b0a7224 */ /* 0x000fce00078e02ff */
.L_x_61:
[----:B------:R-:W-:Y:S05]  /*2a20*/  BSYNC B1 ;  /* 0x0000000000017941 */ /* 0x000fea0003800000 */
.L_x_60:
[----:B------:R-:W-:Y:S01]  /*2a30*/  @!P3 IMAD R35, R35, R153, R10 ;  /* 0x000000992323b224 */ /* 0x000fe200078e020a */
[----:B------:R-:W-:Y:S04]  /*2a40*/  BSSY B1, `(.L_x_62) ;  /* 0x0000006000017945 */ /* 0x000fe80003800000 */
[----:B------:R0:W-:Y:S01]  /*2a50*/  @!P3 STG.E.U8 desc[UR36][R6.64+0x11], R35 ;  /* 0x000011230600b986 */ /* 0x0001e2000c101124 */
[----:B------:R-:W-:Y:S05]  /*2a60*/  @P5 BRA `(.L_x_63) ;  /* 0x00000000000c5947 */ /* 0x000fea0003800000 */
[----:B------:R-:W1:Y:S02]  /*2a70*/  LDG.E.U8 R164, desc[UR36][R2.64+0x18] ;  /* 0x0000182402a47981 */ /* 0x000e64000c1e1100 */
[----:B-1----:R-:W-:-:S05]  /*2a80*/  PRMT R11, R164, 0x8880, RZ ;  /* 0x00008880a40b7816 */ /* 0x002fca00000000ff */
[----:B------:R-:W-:-:S07]  /*2a90*/  IMAD R10, R11, R152, RZ ;  /* 0x000000980b0a7224 */ /* 0x000fce00078e02ff */
.L_x_63:
[----:B------:R-:W-:Y:S05]  /*2aa0*/  BSYNC B1 ;  /* 0x0000000000017941 */ /* 0x000fea0003800000 */
.L_x_62:
[----:B-1----:R-:W-:Y:S01]  /*2ab0*/  @!P5 IMAD R11, R36, R153, R10 ;  /* 0x00000099240bd224 */ /* 0x002fe200078e020a */
[----:B------:R-:W-:Y:S04]  /*2ac0*/  BSSY B1, `(.L_x_64) ;  /* 0x0000006000017945 */ /* 0x000fe80003800000 */
[----:B------:R1:W-:Y:S01]  /*2ad0*/  @!P5 STG.E.U8 desc[UR36][R4.64+0x18], R11 ;  /* 0x0000180b0400d986 */ /* 0x0003e2000c101124 */
[----:B------:R-:W-:Y:S05]  /*2ae0*/  @P2 BRA `(.L_x_65) ;  /* 0x00000000000c2947 */ /* 0x000fea0003800000 */
[----:B------:R-:W1:Y:S02]  /*2af0*/  LDG.E.U8 R164, desc[UR36][R2.64+0x19] ;  /* 0x0000192402a47981 */ /* 0x000e64000c1e1100 */
[----:B-1----:R-:W-:-:S05]  /*2b00*/  PRMT R11, R164, 0x8880, RZ ;  /* 0x00008880a40b7816 */ /* 0x002fca00000000ff */
[----:B------:R-:W-:-:S07]  /*2b10*/  IMAD R10, R11, R152, RZ ;  /* 0x000000980b0a7224 */ /* 0x000fce00078e02ff */
.L_x_65:
[----:B------:R-:W-:Y:S05]  /*2b20*/  BSYNC B1 ;  /* 0x0000000000017941 */ /* 0x000fea0003800000 */
.L_x_64:
        /* <DEDUP_REMOVED lines=11> */
.L_x_67:
[----:B------:R-:W-:Y:S05]  /*2be0*/  BSYNC B1 ;  /* 0x0000000000017941 */ /* 0x000fea0003800000 */
.L_x_66:
[----:B-1----:R-:W-:Y:S01]  /*2bf0*/  @!P4 IMAD R11, R38, R153, R10 ;  /* 0x00000099260bc224 */ /* 0x002fe200078e020a */
[----:B------:R-:W-:Y:S04]  /*2c00*/  BSSY B1, `(.L_x_68) ;  /* 0x0000006000017945 */ /* 0x000fe80003800000 */
[----:B------:R1:W-:Y:S01]  /*2c10*/  @!P4 STG.E.U8 desc[UR36][R6.64+0x18], R11 ;  /* 0x0000180b0600c986 */ /* 0x0003e2000c101124 */
[----:B------:R-:W-:Y:S05]  /*2c20*/  @P3 BRA `(.L_x_69) ;  /* 0x00000000000c3947 */ /* 0x000fea0003800000 */
[----:B------:R-:W1:Y:S02]  /*2c30*/  LDG.E.U8 R164, desc[UR36][R8.64+0x19] ;  /* 0x0000192408a47981 */ /* 0x000e64000c1e1100 */
[----:B-1----:R-:W-:-:S05]  /*2c40*/  PRMT R11, R164, 0x8880, RZ ;  /* 0x00008880a40b7816 */ /* 0x002fca00000000ff */
[----:B------:R-:W-:-:S07]  /*2c50*/  IMAD R10, R11, R152, RZ ;  /* 0x000000980b0a7224 */ /* 0x000fce00078e02ff */
.L_x_69:
[----:B------:R-:W-:Y:S05]  /*2c60*/  BSYNC B1 ;  /* 0x0000000000017941 */ /* 0x000fea0003800000 */
.L_x_68:
[----:B------:R-:W-:Y:S01]  /*2c70*/  @!P3 IMAD R39, R39, R153, R10 ;  /* 0x000000992727b224 */ /* 0x000fe200078e020a */
[----:B------:R-:W-:Y:S04]  /*2c80*/  BSSY B1, `(.L_x_70) ;  /* 0x0000006000017945 */ /* 0x000fe80003800000 */
[----:B------:R0:W-:Y:S01]  /*2c90*/  @!P3 STG.E.U8 desc[UR36][R6.64+0x19], R39 ;  /* 0x000019270600b986 */ /* 0x0001e2000c101124 */
[----:B------:R-:W-:Y:S05]  /*2ca0*/  @P5 BRA `(.L_x_71) ;  /* 0x00000000000c5947 */ /* 0x000fea0003800000 */
[----:B------:R-:W1:Y:S02]  /*2cb0*/  LDG.E.U8 R164, desc[UR36][R2.64+0x20] ;  /* 0x0000202402a47981 */ /* 0x000e64000c1e1100 */
[----:B-1----:R-:W-:-:S05]  /*2cc0*/  PRMT R11, R164, 0x8880, RZ ;  /* 0x00008880a40b7816 */ /* 0x002fca00000000ff */
[----:B------:R-:W-:-:S07]  /*2cd0*/  IMAD R10, R11, R152, RZ ;  /* 0x000000980b0a7224 */ /* 0x000fce00078e02ff */
.L_x_71:
[----:B------:R-:W-:Y:S05]  /*2ce0*/  BSYNC B1 ;  /* 0x0000000000017941 */ /* 0x000fea0003800000 */
.L_x_70:
[----:B-1----:R-:W-:Y:S01]  /*2cf0*/  @!P5 IMAD R11, R40, R153, R10 ;  /* 0x00000099280bd224 */ /* 0x002fe200078e020a */
[----:B------:R-:W-:Y:S04]  /*2d00*/  BSSY B1, `(.L_x_72) ;  /* 0x0000006000017945 */ /* 0x000fe80003800000 */
[----:B------:R1:W-:Y:S01]  /*2d10*/  @!P5 STG.E.U8 desc[UR36][R4.64+0x20], R11 ;  /* 0x0000200b0400d986 */ /* 0x0003e2000c101124 */
[----:B------:R-:W-:Y:S05]  /*2d20*/  @P2 BRA `(.L_x_73) ;  /* 0x00000000000c2947 */ /* 0x000fea0003800000 */
[----:B------:R-:W1:Y:S02]  /*2d30*/  LDG.E.U8 R164, desc[UR36][R2.64+0x21] ;  /* 0x0000212402a47981 */ /* 0x000e64000c1e1100 */
[----:B-1----:R-:W-:-:S05]  /*2d40*/  PRMT R11, R164, 0x8880, RZ ;  /* 0x00008880a40b7816 */ /* 0x002fca00000000ff */
[----:B------:R-:W-:-:S07]  /*2d50*/  IMAD R10, R11, R152, RZ ;  /* 0x000000980b0a7224 */ /* 0x000fce00078e02ff */
.L_x_73:
[----:B------:R-:W-:Y:S05]  /*2d60*/  BSYNC B1 ;  /* 0x0000000000017941 */ /* 0x000fea0003800000 */
.L_x_72:
        /* <DEDUP_REMOVED lines=11> */
.L_x_75:
[----:B------:R-:W-:Y:S05]  /*2e20*/  BSYNC B1 ;  /* 0x0000000000017941 */ /* 0x000fea0003800000 */
.L_x_74:
[----:B-1----:R-:W-:Y:S01]  /*2e30*/  @!P4 IMAD R11, R42, R153, R10 ;  /* 0x000000992a0bc224 */ /* 0x002fe200078e020a */
[----:B------:R-:W-:Y:S04]  /*2e40*/  BSSY B1, `(.L_x_76) ;  /* 0x0000006000017945 */ /* 0x000fe80003800000 */
[----:B------:R1:W-:Y:S01]  /*2e50*/  @!P4 STG.E.U8 desc[UR36][R6.64+0x20], R11 ;  /* 0x0000200b0600c986 */ /* 0x0003e2000c101124 */
[----:B------:R-:W-:Y:S05]  /*2e60*/  @P3 BRA `(.L_x_77) ;  /* 0x00000000000c3947 */ /* 0x000fea0003800000 */
[----:B------:R-:W1:Y:S02]  /*2e70*/  LDG.E.U8 R164, desc[UR36][R8.64+0x21] ;  /* 0x0000212408a47981 */ /* 0x000e64000c1e1100 */
[----:B-1----:R-:W-:-:S05]  /*2e80*/  PRMT R11, R164, 0x8880, RZ ;  /* 0x00008880a40b7816 */ /* 0x002fca00000000ff */
[----:B------:R-:W-:-:S07]  /*2e90*/  IMAD R10, R11, R152, RZ ;  /* 0x000000980b0a7224 */ /* 0x000fce00078e02ff */
.L_x_77:
[----:B------:R-:W-:Y:S05]  /*2ea0*/  BSYNC B1 ;  /* 0x0000000000017941 */ /* 0x000fea0003800000 */
.L_x_76:
[----:B------:R-:W-:Y:S01]  /*2eb0*/  @!P3 IMAD R43, R43, R153, R10 ;  /* 0x000000992b2bb224 */ /* 0x000fe200078e020a */
[----:B------:R-:W-:Y:S04]  /*2ec0*/  BSSY B1, `(.L_x_78) ;  /* 0x0000006000017945 */ /* 0x000fe80003800000 */
[----:B------:R0:W-:Y:S01]  /*2ed0*/  @!P3 STG.E.U8 desc[UR36][R6.64+0x21], R43 ;  /* 0x0000212b0600b986 */ /* 0x0001e2000c101124 */
[----:B------:R-:W-:Y:S05]  /*2ee0*/  @P5 BRA `(.L_x_79) ;  /* 0x00000000000c5947 */ /* 0x000fea0003800000 */
[----:B------:R-:W1:Y:S02]  /*2ef0*/  LDG.E.U8 R164, desc[UR36][R2.64+0x28] ;  /* 0x0000282402a47981 */ /* 0x000e64000c1e1100 */
[----:B-1----:R-:W-:-:S05]  /*2f00*/  PRMT R11, R164, 0x8880, RZ ;  /* 0x00008880a40b7816 */ /* 0x002fca00000000ff */
[----:B------:R-:W-:-:S07]  /*2f10*/  IMAD R10, R11, R152, RZ ;  /* 0x000000980b0a7224 */ /* 0x000fce00078e02ff */
.L_x_79:
[----:B------:R-:W-:Y:S05]  /*2f20*/  BSYNC B1 ;  /* 0x0000000000017941 */ /* 0x000fea0003800000 */
.L_x_78:
[----:B-1----:R-:W-:Y:S01]  /*2f30*/  @!P5 IMAD R11, R44, R153, R10 ;  /* 0x000000992c0bd224 */ /* 0x002fe200078e020a */
[----:B------:R-:W-:Y:S04]  /*2f40*/  BSSY B1, `(.L_x_80) ;  /* 0x0000006000017945 */ /* 0x000fe80003800000 */
[----:B------:R1:W-:Y:S01]  /*2f50*/  @!P5 STG.E.U8 desc[UR36][R4.64+0x28], R11 ;  /* 0x0000280b0400d986 */ /* 0x0003e2000c101124 */
[----:B------:R-:W-:Y:S05]  /*2f60*/  @P2 BRA `(.L_x_81) ;  /* 0x00000000000c2947 */ /* 0x000fea0003800000 */
[----:B------:R-:W1:Y:S02]  /*2f70*/  LDG.E.U8 R164, desc[UR36][R2.64+0x29] ;  /* 0x0000292402a47981 */ /* 0x000e64000c1e1100 */
[----:B-1----:R-:W-:-:S05]  /*2f80*/  PRMT R11, R164, 0x8880, RZ ;  /* 0x00008880a40b7816 */ /* 0x002fca00000000ff */
[----:B------:R-:W-:-:S07]  /*2f90*/  IMAD R10, R11, R152, RZ ;  /* 0x000000980b0a7224 */ /* 0x000fce00078e02ff */
.L_x_81:
[----:B------:R-:W-:Y:S05]  /*2fa0*/  BSYNC B1 ;  /* 0x0000000000017941 */ /* 0x000fea0003800000 */
.L_x_80:
        /* <DEDUP_REMOVED lines=11> */
.L_x_83:
[----:B------:R-:W-:Y:S05]  /*3060*/  BSYNC B1 ;  /* 0x0000000000017941 */ /* 0x000fea0003800000 */
.L_x_82:
[----:B-1----:R-:W-:Y:S01]  /*3070*/  @!P4 IMAD R11, R46, R153, R10 ;  /* 0x000000992e0bc224 */ /* 0x002fe200078e020a */
[----:B------:R-:W-:Y:S04]  /*3080*/  BSSY B1, `(.L_x_84) ;  /* 0x0000006000017945 */ /* 0x000fe80003800000 */
[----:B------:R1:W-:Y:S01]  /*3090*/  @!P4 STG.E.U8 desc[UR36][R6.64+0x28], R11 ;  /* 0x0000280b0600c986 */ /* 0x0003e2000c101124 */
[----:B------:R-:W-:Y:S05]  /*30a0*/  @P3 BRA `(.L_x_85) ;  /* 0x00000000000c3947 */ /* 0x000fea0003800000 */
[----:B------:R-:W1:Y:S02]  /*30b0*/  LDG.E.U8 R164, desc[UR36][R8.64+0x29] ;  /* 0x0000292408a47981 */ /* 0x000e64000c1e1100 */
[----:B-1----:R-:W-:-:S05]  /*30c0*/  PRMT R11, R164, 0x8880, RZ ;  /* 0x00008880a40b7816 */ /* 0x002fca00000000ff */
[----:B------:R-:W-:-:S07]  /*30d0*/  IMAD R10, R11, R152, RZ ;  /* 0x000000980b0a7224 */ /* 0x000fce00078e02ff */
.L_x_85:
[----:B------:R-:W-:Y:S05]  /*30e0*/  BSYNC B1 ;  /* 0x0000000000017941 */ /* 0x000fea0003800000 */
.L_x_84:
[----:B------:R-:W-:Y:S01]  /*30f0*/  @!P3 IMAD R47, R47, R153, R10 ;  /* 0x000000992f2fb224 */ /* 0x000fe200078e020a */
[----:B------:R-:W-:Y:S04]  /*3100*/  BSSY B1, `(.L_x_86) ;  /* 0x0000006000017945 */ /* 0x000fe80003800000 */
[----:B------:R0:W-:Y:S01]  /*3110*/  @!P3 STG.E.U8 desc[UR36][R6.64+0x29], R47 ;  /* 0x0000292f0600b986 */ /* 0x0001e2000c101124 */
[----:B------:R-:W-:Y:S05]  /*3120*/  @P5 BRA `(.L_x_87) ;  /* 0x00000000000c5947 */ /* 0x000fea0003800000 */
[----:B------:R-:W1:Y:S02]  /*3130*/  LDG.E.U8 R164, desc[UR36][R2.64+0x30] ;  /* 0x0000302402a47981 */ /* 0x000e64000c1e1100 */
[----:B-1----:R-:W-:-:S05]  /*3140*/  PRMT R11, R164, 0x8880, RZ ;  /* 0x00008880a40b7816 */ /* 0x002fca00000000ff */
[----:B------:R-:W-:-:S07]  /*3150*/  IMAD R10, R11, R152, RZ ;  /* 0x000000980b0a7224 */ /* 0x000fce00078e02ff */
.L_x_87:
[----:B------:R-:W-:Y:S05]  /*3160*/  BSYNC B1 ;  /* 0x0000000000017941 */ /* 0x000fea0003800000 */
.L_x_86:
[----:B-1----:R-:W-:Y:S01]  /*3170*/  @!P5 IMAD R11, R48, R153, R10 ;  /* 0x00000099300bd224 */ /* 0x002fe200078e020a */
[----:B------:R-:W-:Y:S04]  /*3180*/  BSSY B1, `(.L_x_88) ;  /* 0x0000006000017945 */ /* 0x000fe80003800000 */
[----:B------:R1:W-:Y:S01]  /*3190*/  @!P5 STG.E.U8 desc[UR36][R4.64+0x30], R11 ;  /* 0x0000300b0400d986 */ /* 0x0003e2000c101124 */
[----:B------:R-:W-:Y:S05]  /*31a0*/  @P2 BRA `(.L_x_89) ;  /* 0x00000000000c2947 */ /* 0x000fea0003800000 */
[----:B------:R-:W1:Y:S02]  /*31b0*/  LDG.E.U8 R164, desc[UR36][R2.64+0x31] ;  /* 0x0000312402a47981 */ /* 0x000e64000c1e1100 */
[----:B-1----:R-:W-:-:S05]  /*31c0*/  PRMT R11, R164, 0x8880, RZ ;  /* 0x00008880a40b7816 */ /* 0x002fca00000000ff */
[----:B------:R-:W-:-:S07]  /*31d0*/  IMAD R10, R11, R152, RZ ;  /* 0x000000980b0a7224 */ /* 0x000fce00078e02ff */
.L_x_89:
[----:B------:R-:W-:Y:S05]  /*31e0*/  BSYNC B1 ;  /* 0x0000000000017941 */ /* 0x000fea0003800000 */
.L_x_88:
        /* <DEDUP_REMOVED lines=11> */
.L_x_91:
[----:B------:R-:W-:Y:S05]  /*32a0*/  BSYNC B1 ;  /* 0x0000000000017941 */ /* 0x000fea0003800000 */
.L_x_90:
[----:B-1----:R-:W-:Y:S01]  /*32b0*/  @!P4 IMAD R11, R50, R153, R10 ;  /* 0x00000099320bc224 */ /* 0x002fe200078e020a */
[----:B------:R-:W-:Y:S04]  /*32c0*/  BSSY B1, `(.L_x_92) ;  /* 0x0000006000017945 */ /* 0x000fe80003800000 */
[----:B------:R1:W-:Y:S01]  /*32d0*/  @!P4 STG.E.U8 desc[UR36][R6.64+0x30], R11 ;  /* 0x0000300b0600c986 */ /* 0x0003e2000c101124 */
[----:B------:R-:W-:Y:S05]  /*32e0*/  @P3 BRA `(.L_x_93) ;  /* 0x00000000000c3947 */ /* 0x000fea0003800000 */
[----:B------:R-:W1:Y:S02]  /*32f0*/  LDG.E.U8 R164, desc[UR36][R8.64+0x31] ;  /* 0x0000312408a47981 */ /* 0x000e64000c1e1100 */
[----:B-1----:R-:W-:-:S05]  /*3300*/  PRMT R11, R164, 0x8880, RZ ;  /* 0x00008880a40b7816 */ /* 0x002fca00000000ff */
[----:B------:R-:W-:-:S07]  /*3310*/  IMAD R10, R11, R152, RZ ;  /* 0x000000980b0a7224 */ /* 0x000fce00078e02ff */
.L_x_93:
[----:B------:R-:W-:Y:S05]  /*3320*/  BSYNC B1 ;  /* 0x0000000000017941 */ /* 0x000fea0003800000 */
.L_x_92:
[----:B------:R-:W-:Y:S01]  /*3330*/  @!P3 IMAD R51, R51, R153, R10 ;  /* 0x000000993333b224 */ /* 0x000fe200078e020a */
[----:B------:R-:W-:Y:S04]  /*3340*/  BSSY B1, `(.L_x_94) ;  /* 0x0000006000017945 */ /* 0x000fe80003800000 */
[----:B------:R0:W-:Y:S01]  /*3350*/  @!P3 STG.E.U8 desc[UR36][R6.64+0x31], R51 ;  /* 0x000031330600b986 */ /* 0x0001e2000c101124 */
[----:B------:R-:W-:Y:S05]  /*3360*/  @P5 BRA `(.L_x_95) ;  /* 0x00000000000c5947 */ /* 0x000fea0003800000 */
[----:B------:R-:W1:Y:S02]  /*3370*/  LDG.E.U8 R164, desc[UR36][R2.64+0x38] ;  /* 0x0000382402a47981 */ /* 0x000e64000c1e1100 */
[----:B-1----:R-:W-:-:S05]  /*3380*/  PRMT R11, R164, 0x8880, RZ ;  /* 0x00008880a40b7816 */ /* 0x002fca00000000ff */
[----:B------:R-:W-:-:S07]  /*3390*/  IMAD R10, R11, R152, RZ ;  /* 0x000000980b0a7224 */ /* 0x000fce00078e02ff */
.L_x_95:
[----:B------:R-:W-:Y:S05]  /*33a0*/  BSYNC B1 ;  /* 0x0000000000017941 */ /* 0x000fea0003800000 */
.L_x_94:
[----:B-1----:R-:W-:Y:S01]  /*33b0*/  @!P5 IMAD R11, R52, R153, R10 ;  /* 0x00000099340bd224 */ /* 0x002fe200078e020a */
[----:B------:R-:W-:Y:S04]  /*33c0*/  BSSY B1, `(.L_x_96) ;  /* 0x0000006000017945 */ /* 0x000fe80003800000 */
[----:B------:R1:W-:Y:S01]  /*33d0*/  @!P5 STG.E.U8 desc[UR36][R4.64+0x38], R11 ;  /* 0x0000380b0400d986 */ /* 0x0003e2000c101124 */
[----:B------:R-:W-:Y:S05]  /*33e0*/  @P2 BRA `(.L_x_97) ;  /* 0x00000000000c2947 */ /* 0x000fea0003800000 */
[----:B------:R-:W1:Y:S02]  /*33f0*/  LDG.E.U8 R164, desc[UR36][R2.64+0x39] ;  /* 0x0000392402a47981 */ /* 0x000e64000c1e1100 */
[----:B-1----:R-:W-:-:S05]  /*3400*/  PRMT R11, R164, 0x8880, RZ ;  /* 0x00008880a40b7816 */ /* 0x002fca00000000ff */
[----:B------:R-:W-:-:S07]  /*3410*/  IMAD R10, R11, R152, RZ ;  /* 0x000000980b0a7224 */ /* 0x000fce00078e02ff */
.L_x_97:
[----:B------:R-:W-:Y:S05]  /*3420*/  BSYNC B1 ;  /* 0x0000000000017941 */ /* 0x000fea0003800000 */
.L_x_96:
        /* <DEDUP_REMOVED lines=11> */
.L_x_99:
[----:B------:R-:W-:Y:S05]  /*34e0*/  BSYNC B1 ;  /* 0x0000000000017941 */ /* 0x000fea0003800000 */
.L_x_98:
[----:B-1----:R-:W-:Y:S01]  /*34f0*/  @!P4 IMAD R11, R54, R153, R10 ;  /* 0x00000099360bc224 */ /* 0x002fe200078e020a */
[----:B------:R-:W-:Y:S04]  /*3500*/  BSSY B1, `(.L_x_100) ;  /* 0x0000006000017945 */ /* 0x000fe80003800000 */
[----:B------:R1:W-:Y:S01]  /*3510*/  @!P4 STG.E.U8 desc[UR36][R6.64+0x38], R11 ;  /* 0x0000380b0600c986 */ /* 0x0003e2000c101124 */
[----:B------:R-:W-:Y:S05]  /*3520*/  @P3 BRA `(.L_x_101) ;  /* 0x00000000000c3947 */ /* 0x000fea0003800000 */
[----:B------:R-:W1:Y:S02]  /*3530*/  LDG.E.U8 R164, desc[UR36][R8.64+0x39] ;  /* 0x0000392408a47981 */ /* 0x000e64000c1e1100 */
[----:B-1----:R-:W-:-:S05]  /*3540*/  PRMT R11, R164, 0x8880, RZ ;  /* 0x00008880a40b7816 */ /* 0x002fca00000000ff */
[----:B------:R-:W-:-:S07]  /*3550*/  IMAD R10, R11, R152, RZ ;  /* 0x000000980b0a7224 */ /* 0x000fce00078e02ff */
.L_x_101:
[----:B------:R-:W-:Y:S05]  /*3560*/  BSYNC B1 ;  /* 0x0000000000017941 */ /* 0x000fea0003800000 */
.L_x_100:
[----:B------:R-:W-:Y:S01]  /*3570*/  @!P3 IMAD R55, R55, R153, R10 ;  /* 0x000000993737b224 */ /* 0x000fe200078e020a */
[----:B------:R-:W-:Y:S04]  /*3580*/  BSSY B1, `(.L_x_102) ;  /* 0x0000006000017945 */ /* 0x000fe80003800000 */
[----:B------:R0:W-:Y:S01]  /*3590*/  @!P3 STG.E.U8 desc[UR36][R6.64+0x39], R55 ;  /* 0x000039370600b986 */ /* 0x0001e2000c101124 */
[----:B------:R-:W-:Y:S05]  /*35a0*/  @P5 BRA `(.L_x_103) ;  /* 0x00000000000c5947 */ /* 0x000fea0003800000 */
[----:B------:R-:W1:Y:S02]  /*35b0*/  LDG.E.U8 R164, desc[UR36][R2.64+0x40] ;  /* 0x0000402402a47981 */ /* 0x000e64000c1e1100 */
[----:B-1----:R-:W-:-:S05]  /*35c0*/  PRMT R11, R164, 0x8880, RZ ;  /* 0x00008880a40b7816 */ /* 0x002fca00000000ff */
[----:B------:R-:W-:-:S07]  /*35d0*/  IMAD R10, R11, R152, RZ ;  /* 0x000000980b0a7224 */ /* 0x000fce00078e02ff */
.L_x_103:
[----:B------:R-:W-:Y:S05]  /*35e0*/  BSYNC B1 ;  /* 0x0000000000017941 */ /* 0x000fea0003800000 */
.L_x_102:
[----:B-1----:R-:W-:Y:S01]  /*35f0*/  @!P5 IMAD R11, R56, R153, R10 ;  /* 0x00000099380bd224 */ /* 0x002fe200078e020a */
[----:B------:R-:W-:Y:S04]  /*3600*/  BSSY B1, `(.L_x_104) ;  /* 0x0000006000017945 */ /* 0x000fe80003800000 */
[----:B------:R1:W-:Y:S01]  /*3610*/  @!P5 STG.E.U8 desc[UR36][R4.64+0x40], R11 ;  /* 0x0000400b0400d986 */ /* 0x0003e2000c101124 */
[----:B------:R-:W-:Y:S05]  /*3620*/  @P2 BRA `(.L_x_105) ;  /* 0x00000000000c2947 */ /* 0x000fea0003800000 */
[----:B------:R-:W1:Y:S02]  /*3630*/  LDG.E.U8 R164, desc[UR36][R2.64+0x41] ;  /* 0x0000412402a47981 */ /* 0x000e64000c1e1100 */
[----:B-1----:R-:W-:-:S05]  /*3640*/  PRMT R11, R164, 0x8880, RZ ;  /* 0x00008880a40b7816 */ /* 0x002fca00000000ff */
[----:B------:R-:W-:-:S07]  /*3650*/  IMAD R10, R11, R152, RZ ;  /* 0x000000980b0a7224 */ /* 0x000fce00078e02ff */
.L_x_105:
[----:B------:R-:W-:Y:S05]  /*3660*/  BSYNC B1 ;  /* 0x0000000000017941 */ /* 0x000fea0003800000 */
.L_x_104:
        /* <DEDUP_REMOVED lines=11> */
.L_x_107:
[----:B------:R-:W-:Y:S05]  /*3720*/  BSYNC B1 ;  /* 0x0000000000017941 */ /* 0x000fea0003800000 */
.L_x_106:
[----:B-1----:R-:W-:Y:S01]  /*3730*/  @!P4 IMAD R11, R58, R153, R10 ;  /* 0x000000993a0bc224 */ /* 0x002fe200078e020a */
[----:B------:R-:W-:Y:S04]  /*3740*/  BSSY B1, `(.L_x_108) ;  /* 0x0000006000017945 */ /* 0x000fe80003800000 */
[----:B------:R1:W-:Y:S01]  /*3750*/  @!P4 STG.E.U8 desc[UR36][R6.64+0x40], R11 ;  /* 0x0000400b0600c986 */ /* 0x0003e2000c101124 */
[----:B------:R-:W-:Y:S05]  /*3760*/  @P3 BRA `(.L_x_109) ;  /* 0x00000000000c3947 */ /* 0x000fea0003800000 */
[----:B------:R-:W1:Y:S02]  /*3770*/  LDG.E.U8 R164, desc[UR36][R8.64+0x41] ;  /* 0x0000412408a47981 */ /* 0x000e64000c1e1100 */
[----:B-1----:R-:W-:-:S05]  /*3780*/  PRMT R11, R164, 0x8880, RZ ;  /* 0x00008880a40b7816 */ /* 0x002fca00000000ff */
[----:B------:R-:W-:-:S07]  /*3790*/  IMAD R10, R11, R152, RZ ;  /* 0x000000980b0a7224 */ /* 0x000fce00078e02ff */
.L_x_109:
[----:B------:R-:W-:Y:S05]  /*37a0*/  BSYNC B1 ;  /* 0x0000000000017941 */ /* 0x000fea0003800000 */
.L_x_108:
[----:B------:R-:W-:Y:S01]  /*37b0*/  @!P3 IMAD R59, R59, R153, R10 ;  /* 0x000000993b3bb224 */ /* 0x000fe200078e020a */
[----:B------:R-:W-:Y:S04]  /*37c0*/  BSSY B1, `(.L_x_110) ;  /* 0x0000006000017945 */ /* 0x000fe80003800000 */
[----:B------:R0:W-:Y:S01]  /*37d0*/  @!P3 STG.E.U8 desc[UR36][R6.64+0x41], R59 ;  /* 0x0000413b0600b986 */ /* 0x0001e2000c101124 */
[----:B------:R-:W-:Y:S05]  /*37e0*/  @P5 BRA `(.L_x_111) ;  /* 0x00000000000c5947 */ /* 0x000fea0003800000 */
[----:B------:R-:W1:Y:S02]  /*37f0*/  LDG.E.U8 R164, desc[UR36][R2.64+0x48] ;  /* 0x0000482402a47981 */ /* 0x000e64000c1e1100 */
[----:B-1----:R-:W-:-:S05]  /*3800*/  PRMT R11, R164, 0x8880, RZ ;  /* 0x00008880a40b7816 */ /* 0x002fca00000000ff */
[----:B------:R-:W-:-:S07]  /*3810*/  IMAD R10, R11, R152, RZ ;  /* 0x000000980b0a7224 */ /* 0x000fce00078e02ff */
.L_x_111:
[----:B------:R-:W-:Y:S05]  /*3820*/  BSYNC B1 ;  /* 0x0000000000017941 */ /* 0x000fea0003800000 */
.L_x_110:
[----:B-1----:R-:W-:Y:S01]  /*3830*/  @!P5 IMAD R11, R60, R153, R10 ;  /* 0x000000993c0bd224 */ /* 0x002fe200078e020a */
[----:B------:R-:W-:Y:S04]  /*3840*/  BSSY B1, `(.L_x_112) ;  /* 0x0000006000017945 */ /* 0x000fe80003800000 */
[----:B------:R1:W-:Y:S01]  /*3850*/  @!P5 STG.E.U8 desc[UR36][R4.64+0x48], R11 ;  /* 0x0000480b0400d986 */ /* 0x0003e2000c101124 */
[----:B------:R-:W-:Y:S05]  /*3860*/  @P2 BRA `(.L_x_113) ;  /* 0x00000000000c2947 */ /* 0x000fea0003800000 */
[----:B------:R-:W1:Y:S02]  /*3870*/  LDG.E.U8 R164, desc[UR36][R2.64+0x49] ;  /* 0x0000492402a47981 */ /* 0x000e64000c1e1100 */
[----:B-1----:R-:W-:-:S05]  /*3880*/  PRMT R11, R164, 0x8880, RZ ;  /* 0x00008880a40b7816 */ /* 0x002fca00000000ff */
[----:B------:R-:W-:-:S07]  /*3890*/  IMAD R10, R11, R152, RZ ;  /* 0x000000980b0a7224 */ /* 0x000fce00078e02ff */
.L_x_113:
[----:B------:R-:W-:Y:S05]  /*38a0*/  BSYNC B1 ;  /* 0x0000000000017941 */ /* 0x000fea0003800000 */
.L_x_112:
        /* <DEDUP_REMOVED lines=11> */
.L_x_115:
[----:B------:R-:W-:Y:S05]  /*3960*/  BSYNC B1 ;  /* 0x0000000000017941 */ /* 0x000fea0003800000 */
.L_x_114:
[----:B-1----:R-:W-:Y:S01]  /*3970*/  @!P4 IMAD R11, R62, R153, R10 ;  /* 0x000000993e0bc224 */ /* 0x002fe200078e020a */
[----:B------:R-:W-:Y:S04]  /*3980*/  BSSY B1, `(.L_x_116) ;  /* 0x0000006000017945 */ /* 0x000fe80003800000 */
[----:B------:R1:W-:Y:S01]  /*3990*/  @!P4 STG.E.U8 desc[UR36][R6.64+0x48], R11 ;  /* 0x0000480b0600c986 */ /* 0x0003e2000c101124 */
[----:B------:R-:W-:Y:S05]  /*39a0*/  @P3 BRA `(.L_x_117) ;  /* 0x00000000000c3947 */ /* 0x000fea0003800000 */
[----:B------:R-:W1:Y:S02]  /*39b0*/  LDG.E.U8 R164, desc[UR36][R8.64+0x49] ;  /* 0x0000492408a47981 */ /* 0x000e64000c1e1100 */
[----:B-1----:R-:W-:-:S05]  /*39c0*/  PRMT R11, R164, 0x8880, RZ ;  /* 0x00008880a40b7816 */ /* 0x002fca00000000ff */
[----:B------:R-:W-:-:S07]  /*39d0*/  IMAD R10, R11, R152, RZ ;  /* 0x000000980b0a7224 */ /* 0x000fce00078e02ff */
.L_x_117:
[----:B------:R-:W-:Y:S05]  /*39e0*/  BSYNC B1 ;  /* 0x0000000000017941 */ /* 0x000fea0003800000 */
.L_x_116:
[----:B------:R-:W-:Y:S01]  /*39f0*/  @!P3 IMAD R63, R63, R153, R10 ;  /* 0x000000993f3fb224 */ /* 0x000fe200078e020a */
[----:B------:R-:W-:Y:S04]  /*3a00*/  BSSY B1, `(.L_x_118) ;  /* 0x0000006000017945 */ /* 0x000fe80003800000 */
[----:B------:R0:W-:Y:S01]  /*3a10*/  @!P3 STG.E.U8 desc[UR36][R6.64+0x49], R63 ;  /* 0x0000493f0600b986 */ /* 0x0001e2000c101124 */
[----:B------:R-:W-:Y:S05]  /*3a20*/  @P5 BRA `(.L_x_119) ;  /* 0x00000000000c5947 */ /* 0x000fea0003800000 */
[----:B------:R-:W1:Y:S02]  /*3a30*/  LDG.E.U8 R164, desc[UR36][R2.64+0x50] ;  /* 0x0000502402a47981 */ /* 0x000e64000c1e1100 */
[----:B-1----:R-:W-:-:S05]  /*3a40*/  PRMT R11, R164, 0x8880, RZ ;  /* 0x00008880a40b7816 */ /* 0x002fca00000000ff */
[----:B------:R-:W-:-:S07]  /*3a50*/  IMAD R10, R11, R152, RZ ;  /* 0x000000980b0a7224 */ /* 0x000fce00078e02ff */
.L_x_119:
[----:B------:R-:W-:Y:S05]  /*3a60*/  BSYNC B1 ;  /* 0x0000000000017941 */ /* 0x000fea0003800000 */
.L_x_118:
[----:B-1----:R-:W-:Y:S01]  /*3a70*/  @!P5 IMAD R11, R64, R153, R10 ;  /* 0x00000099400bd224 */ /* 0x002fe200078e020a */
[----:B------:R-:W-:Y:S04]  /*3a80*/  BSSY B1, `(.L_x_120) ;  /* 0x0000006000017945 */ /* 0x000fe80003800000 */
[----:B------:R1:W-:Y:S01]  /*3a90*/  @!P5 STG.E.U8 desc[UR36][R4.64+0x50], R11 ;  /* 0x0000500b0400d986 */ /* 0x0003e2000c101124 */
[----:B------:R-:W-:Y:S05]  /*3aa0*/  @P2 BRA `(.L_x_121) ;  /* 0x00000000000c2947 */ /* 0x000fea0003800000 */
[----:B------:R-:W1:Y:S02]  /*3ab0*/  LDG.E.U8 R164, desc[UR36][R2.64+0x51] ;  /* 0x0000512402a47981 */ /* 0x000e64000c1e1100 */
[----:B-1----:R-:W-:-:S05]  /*3ac0*/  PRMT R11, R164, 0x8880, RZ ;  /* 0x00008880a40b7816 */ /* 0x002fca00000000ff */
[----:B------:R-:W-:-:S07]  /*3ad0*/  IMAD R10, R11, R152, RZ ;  /* 0x000000980b0a7224 */ /* 0x000fce00078e02ff */
.L_x_121:
[----:B------:R-:W-:Y:S05]  /*3ae0*/  BSYNC B1 ;  /* 0x0000000000017941 */ /* 0x000fea0003800000 */
.L_x_120:
        /* <DEDUP_REMOVED lines=11> */
.L_x_123:
[----:B------:R-:W-:Y:S05]  /*3ba0*/  BSYNC B1 ;  /* 0x0000000000017941 */ /* 0x000fea0003800000 */
.L_x_122:
[----:B-1----:R-:W-:Y:S01]  /*3bb0*/  @!P4 IMAD R11, R66, R153, R10 ;  /* 0x00000099420bc224 */ /* 0x002fe200078e020a */
[----:B------:R-:W-:Y:S04]  /*3bc0*/  BSSY B1, `(.L_x_124) ;  /* 0x0000006000017945 */ /* 0x000fe80003800000 */
[----:B------:R1:W-:Y:S01]  /*3bd0*/  @!P4 STG.E.U8 desc[UR36][R6.64+0x50], R11 ;  /* 0x0000500b0600c986 */ /* 0x0003e2000c101124 */
[----:B------:R-:W-:Y:S05]  /*3be0*/  @P3 BRA `(.L_x_125) ;  /* 0x00000000000c3947 */ /* 0x000fea0003800000 */
[----:B------:R-:W1:Y:S02]  /*3bf0*/  LDG.E.U8 R164, desc[UR36][R8.64+0x51] ;  /* 0x0000512408a47981 */ /* 0x000e64000c1e1100 */
[----:B-1----:R-:W-:-:S05]  /*3c00*/  PRMT R11, R164, 0x8880, RZ ;  /* 0x00008880a40b7816 */ /* 0x002fca00000000ff */
[----:B------:R-:W-:-:S07]  /*3c10*/  IMAD R10, R11, R152, RZ ;  /* 0x000000980b0a7224 */ /* 0x000fce00078e02ff */
.L_x_125:
[----:B------:R-:W-:Y:S05]  /*3c20*/  BSYNC B1 ;  /* 0x0000000000017941 */ /* 0x000fea0003800000 */
.L_x_124:
[----:B------:R-:W-:Y:S01]  /*3c30*/  @!P3 IMAD R67, R67, R153, R10 ;  /* 0x000000994343b224 */ /* 0x000fe200078e020a */
[----:B------:R-:W-:Y:S04]  /*3c40*/  BSSY B1, `(.L_x_126) ;  /* 0x0000006000017945 */ /* 0x000fe80003800000 */
[----:B------:R0:W-:Y:S01]  /*3c50*/  @!P3 STG.E.U8 desc[UR36][R6.64+0x51], R67 ;  /* 0x000051430600b986 */ /* 0x0001e2000c101124 */
[----:B------:R-:W-:Y:S05]  /*3c60*/  @P5 BRA `(.L_x_127) ;  /* 0x00000000000c5947 */ /* 0x000fea0003800000 */
[----:B------:R-:W1:Y:S02]  /*3c70*/  LDG.E.U8 R164, desc[UR36][R2.64+0x58] ;  /* 0x0000582402a47981 */ /* 0x000e64000c1e1100 */
[----:B-1----:R-:W-:-:S05]  /*3c80*/  PRMT R11, R164, 0x8880, RZ ;  /* 0x00008880a40b7816 */ /* 0x002fca00000000ff */
[----:B------:R-:W-:-:S07]  /*3c90*/  IMAD R10, R11, R152, RZ ;  /* 0x000000980b0a7224 */ /* 0x000fce00078e02ff */
.L_x_127:
[----:B------:R-:W-:Y:S05]  /*3ca0*/  BSYNC B1 ;  /* 0x0000000000017941 */ /* 0x000fea0003800000 */
.L_x_126:
[----:B-1----:R-:W-:Y:S01]  /*3cb0*/  @!P5 IMAD R11, R68, R153, R10 ;  /* 0x00000099440bd224 */ /* 0x002fe200078e020a */
[----:B------:R-:W-:Y:S04]  /*3cc0*/  BSSY B1, `(.L_x_128) ;  /* 0x0000006000017945 */ /* 0x000fe80003800000 */
[----:B------:R1:W-:Y:S01]  /*3cd0*/  @!P5 STG.E.U8 desc[UR36][R4.64+0x58], R11 ;  /* 0x0000580b0400d986 */ /* 0x0003e2000c101124 */
[----:B------:R-:W-:Y:S05]  /*3ce0*/  @P2 BRA `(.L_x_129) ;  /* 0x00000000000c2947 */ /* 0x000fea0003800000 */
[----:B------:R-:W1:Y:S02]  /*3cf0*/  LDG.E.U8 R164, desc[UR36][R2.64+0x59] ;  /* 0x0000592402a47981 */ /* 0x000e64000c1e1100 */
[----:B-1----:R-:W-:-:S05]  /*3d00*/  PRMT R11, R164, 0x8880, RZ ;  /* 0x00008880a40b7816 */ /* 0x002fca00000000ff */
[----:B------:R-:W-:-:S07]  /*3d10*/  IMAD R10, R11, R152, RZ ;  /* 0x000000980b0a7224 */ /* 0x000fce00078e02ff */
.L_x_129:
[----:B------:R-:W-:Y:S05]  /*3d20*/  BSYNC B1 ;  /* 0x0000000000017941 */ /* 0x000fea0003800000 */
.L_x_128:
        /* <DEDUP_REMOVED lines=11> */
.L_x_131:
[----:B------:R-:W-:Y:S05]  /*3de0*/  BSYNC B1 ;  /* 0x0000000000017941 */ /* 0x000fea0003800000 */
.L_x_130:
[----:B-1----:R-:W-:Y:S01]  /*3df0*/  @!P4 IMAD R11, R70, R153, R10 ;  /* 0x00000099460bc224 */ /* 0x002fe200078e020a */
[----:B------:R-:W-:Y:S04]  /*3e00*/  BSSY B1, `(.L_x_132) ;  /* 0x0000006000017945 */ /* 0x000fe80003800000 */
[----:B------:R1:W-:Y:S01]  /*3e10*/  @!P4 STG.E.U8 desc[UR36][R6.64+0x58], R11 ;  /* 0x0000580b0600c986 */ /* 0x0003e2000c101124 */
[----:B------:R-:W-:Y:S05]  /*3e20*/  @P3 BRA `(.L_x_133) ;  /* 0x00000000000c3947 */ /* 0x000fea0003800000 */
[----:B------:R-:W1:Y:S02]  /*3e30*/  LDG.E.U8 R164, desc[UR36][R8.64+0x59] ;  /* 0x0000592408a47981 */ /* 0x000e64000c1e1100 */
[----:B-1----:R-:W-:-:S05]  /*3e40*/  PRMT R11, R164, 0x8880, RZ ;  /* 0x00008880a40b7816 */ /* 0x002fca00000000ff */
[----:B------:R-:W-:-:S07]  /*3e50*/  IMAD R10, R11, R152, RZ ;  /* 0x000000980b0a7224 */ /* 0x000fce00078e02ff */
.L_x_133:
[----:B------:R-:W-:Y:S05]  /*3e60*/  BSYNC B1 ;  /* 0x0000000000017941 */ /* 0x000fea0003800000 */
.L_x_132:
[----:B------:R-:W-:Y:S01]  /*3e70*/  @!P3 IMAD R71, R71, R153, R10 ;  /* 0x000000994747b224 */ /* 0x000fe200078e020a */
[----:B------:R-:W-:Y:S04]  /*3e80*/  BSSY B1, `(.L_x_134) ;  /* 0x0000006000017945 */ /* 0x000fe80003800000 */
[----:B------:R0:W-:Y:S01]  /*3e90*/  @!P3 STG.E.U8 desc[UR36][R6.64+0x59], R71 ;  /* 0x000059470600b986 */ /* 0x0001e2000c101124 */
[----:B------:R-:W-:Y:S05]  /*3ea0*/  @P5 BRA `(.L_x_135) ;  /* 0x00000000000c5947 */ /* 0x000fea0003800000 */
[----:B------:R-:W1:Y:S02]  /*3eb0*/  LDG.E.U8 R164, desc[UR36][R2.64+0x60] ;  /* 0x0000602402a47981 */ /* 0x000e64000c1e1100 */
[----:B-1----:R-:W-:-:S05]  /*3ec0*/  PRMT R11, R164, 0x8880, RZ ;  /* 0x00008880a40b7816 */ /* 0x002fca00000000ff */
[----:B------:R-:W-:-:S07]  /*3ed0*/  IMAD R10, R11, R152, RZ ;  /* 0x000000980b0a7224 */ /* 0x000fce00078e02ff */
.L_x_135:
[----:B------:R-:W-:Y:S05]  /*3ee0*/  BSYNC B1 ;  /* 0x0000000000017941 */ /* 0x000fea0003800000 */
.L_x_134:
[----:B-1----:R-:W-:Y:S01]  /*3ef0*/  @!P5 IMAD R11, R72, R153, R10 ;  /* 0x00000099480bd224 */ /* 0x002fe200078e020a */
[----:B------:R-:W-:Y:S04]  /*3f00*/  BSSY B1, `(.L_x_136) ;  /* 0x0000006000017945 */ /* 0x000fe80003800000 */
[----:B------:R1:W-:Y:S01]  /*3f10*/  @!P5 STG.E.U8 desc[UR36][R4.64+0x60], R11 ;  /* 0x0000600b0400d986 */ /* 0x0003e2000c101124 */
[----:B------:R-:W-:Y:S05]  /*3f20*/  @P2 BRA `(.L_x_137) ;  /* 0x00000000000c2947 */ /* 0x000fea0003800000 */
[----:B------:R-:W1:Y:S02]  /*3f30*/  LDG.E.U8 R164, desc[UR36][R2.64+0x61] ;  /* 0x0000612402a47981 */ /* 0x000e64000c1e1100 */
[----:B-1----:R-:W-:-:S05]  /*3f40*/  PRMT R11, R164, 0x8880, RZ ;  /* 0x00008880a40b7816 */ /* 0x002fca00000000ff */
[----:B------:R-:W-:-:S07]  /*3f50*/  IMAD R10, R11, R152, RZ ;  /* 0x000000980b0a7224 */ /* 0x000fce00078e02ff */
.L_x_137:
[----:B------:R-:W-:Y:S05]  /*3f60*/  BSYNC B1 ;  /* 0x0000000000017941 */ /* 0x000fea0003800000 */
.L_x_136:
        /* <DEDUP_REMOVED lines=11> */
.L_x_139:
[----:B------:R-:W-:Y:S05]  /*4020*/  BSYNC B1 ;  /* 0x0000000000017941 */ /* 0x000fea0003800000 */
.L_x_138:
[----:B-1----:R-:W-:Y:S01]  /*4030*/  @!P4 IMAD R11, R74, R153, R10 ;  /* 0x000000994a0bc224 */ /* 0x002fe200078e020a */
[----:B------:R-:W-:Y:S04]  /*4040*/  BSSY B1, `(.L_x_140) ;  /* 0x0000006000017945 */ /* 0x000fe80003800000 */
[----:B------:R1:W-:Y:S01]  /*4050*/  @!P4 STG.E.U8 desc[UR36][R6.64+0x60], R11 ;  /* 0x0000600b0600c986 */ /* 0x0003e2000c101124 */
[----:B------:R-:W-:Y:S05]  /*4060*/  @P3 BRA `(.L_x_141) ;  /* 0x00000000000c3947 */ /* 0x000fea0003800000 */
[----:B------:R-:W1:Y:S02]  /*4070*/  LDG.E.U8 R164, desc[UR36][R8.64+0x61] ;  /* 0x0000612408a47981 */ /* 0x000e64000c1e1100 */
[----:B-1----:R-:W-:-:S05]  /*4080*/  PRMT R11, R164, 0x8880, RZ ;  /* 0x00008880a40b7816 */ /* 0x002fca00000000ff */
[----:B------:R-:W-:-:S07]  /*4090*/  IMAD R10, R11, R152, RZ ;  /* 0x000000980b0a7224 */ /* 0x000fce00078e02ff */
.L_x_141:
[----:B------:R-:W-:Y:S05]  /*40a0*/  BSYNC B1 ;  /* 0x0000000000017941 */ /* 0x000fea0003800000 */
.L_x_140:
[----:B------:R-:W-:Y:S01]  /*40b0*/  @!P3 IMAD R75, R75, R153, R10 ;  /* 0x000000994b4bb224 */ /* 0x000fe200078e020a */
[----:B------:R-:W-:Y:S04]  /*40c0*/  BSSY B1, `(.L_x_142) ;  /* 0x0000006000017945 */ /* 0x000fe80003800000 */
[----:B------:R0:W-:Y:S01]  /*40d0*/  @!P3 STG.E.U8 desc[UR36][R6.64+0x61], R75 ;  /* 0x0000614b0600b986 */ /* 0x0001e2000c101124 */
[----:B------:R-:W-:Y:S05]  /*40e0*/  @P5 BRA `(.L_x_143) ;  /* 0x00000000000c5947 */ /* 0x000fea0003800000 */
[----:B------:R-:W1:Y:S02]  /*40f0*/  LDG.E.U8 R164, desc[UR36][R2.64+0x68] ;  /* 0x0000682402a47981 */ /* 0x000e64000c1e1100 */
[----:B-1----:R-:W-:-:S05]  /*4100*/  PRMT R11, R164, 0x8880, RZ ;  /* 0x00008880a40b7816 */ /* 0x002fca00000000ff */
[----:B------:R-:W-:-:S07]  /*4110*/  IMAD R10, R11, R152, RZ ;  /* 0x000000980b0a7224 */ /* 0x000fce00078e02ff */
.L_x_143:
[----:B------:R-:W-:Y:S05]  /*4120*/  BSYNC B1 ;  /* 0x0000000000017941 */ /* 0x000fea0003800000 */
.L_x_142:
[----:B-1----:R-:W-:Y:S01]  /*4130*/  @!P5 IMAD R11, R76, R153, R10 ;  /* 0x000000994c0bd224 */ /* 0x002fe200078e020a */
[----:B------:R-:W-:Y:S04]  /*4140*/  BSSY B1, `(.L_x_144) ;  /* 0x0000006000017945 */ /* 0x000fe80003800000 */
[----:B------:R1:W-:Y:S01]  /*4150*/  @!P5 STG.E.U8 desc[UR36][R4.64+0x68], R11 ;  /* 0x0000680b0400d986 */ /* 0x0003e2000c101124 */
[----:B------:R-:W-:Y:S05]  /*4160*/  @P2 BRA `(.L_x_145) ;  /* 0x00000000000c2947 */ /* 0x000fea0003800000 */
[----:B------:R-:W1:Y:S02]  /*4170*/  LDG.E.U8 R164, desc[UR36][R2.64+0x69] ;  /* 0x0000692402a47981 */ /* 0x000e64000c1e1100 */
[----:B-1----:R-:W-:-:S05]  /*4180*/  PRMT R11, R164, 0x8880, RZ ;  /* 0x00008880a40b7816 */ /* 0x002fca00000000ff */
[----:B------:R-:W-:-:S07]  /*4190*/  IMAD R10, R11, R152, RZ ;  /* 0x000000980b0a7224 */ /* 0x000fce00078e02ff */
.L_x_145:
[----:B------:R-:W-:Y:S05]  /*41a0*/  BSYNC B1 ;  /* 0x0000000000017941 */ /* 0x000fea0003800000 */
.L_x_144:
        /* <DEDUP_REMOVED lines=11> */
.L_x_147:
[----:B------:R-:W-:Y:S05]  /*4260*/  BSYNC B1 ;  /* 0x0000000000017941 */ /* 0x000fea0003800000 */
.L_x_146:
[----:B-1----:R-:W-:Y:S01]  /*4270*/  @!P4 IMAD R11, R78, R153, R10 ;  /* 0x000000994e0bc224 */ /* 0x002fe200078e020a */
[----:B------:R-:W-:Y:S04]  /*4280*/  BSSY B1, `(.L_x_148) ;  /* 0x0000006000017945 */ /* 0x000fe80003800000 */
[----:B------:R1:W-:Y:S01]  /*4290*/  @!P4 STG.E.U8 desc[UR36][R6.64+0x68], R11 ;  /* 0x0000680b0600c986 */ /* 0x0003e2000c101124 */
[----:B------:R-:W-:Y:S05]  /*42a0*/  @P3 BRA `(.L_x_149) ;  /* 0x00000000000c3947 */ /* 0x000fea0003800000 */
[----:B------:R-:W1:Y:S02]  /*42b0*/  LDG.E.U8 R164, desc[UR36][R8.64+0x69] ;  /* 0x0000692408a47981 */ /* 0x000e64000c1e1100 */
[----:B-1----:R-:W-:-:S05]  /*42c0*/  PRMT R11, R164, 0x8880, RZ ;  /* 0x00008880a40b7816 */ /* 0x002fca00000000ff */
[----:B------:R-:W-:-:S07]  /*42d0*/  IMAD R10, R11, R152, RZ ;  /* 0x000000980b0a7224 */ /* 0x000fce00078e02ff */
.L_x_149:
[----:B------:R-:W-:Y:S05]  /*42e0*/  BSYNC B1 ;  /* 0x0000000000017941 */ /* 0x000fea0003800000 */
.L_x_148:
[----:B------:R-:W-:Y:S01]  /*42f0*/  @!P3 IMAD R79, R79, R153, R10 ;  /* 0x000000994f4fb224 */ /* 0x000fe200078e020a */
[----:B------:R-:W-:Y:S04]  /*4300*/  BSSY B1, `(.L_x_150) ;  /* 0x0000006000017945 */ /* 0x000fe80003800000 */
[----:B------:R0:W-:Y:S01]  /*4310*/  @!P3 STG.E.U8 desc[UR36][R6.64+0x69], R79 ;  /* 0x0000694f0600b986 */ /* 0x0001e2000c101124 */
[----:B------:R-:W-:Y:S05]  /*4320*/  @P5 BRA `(.L_x_151) ;  /* 0x00000000000c5947 */ /* 0x000fea0003800000 */
[----:B------:R-:W1:Y:S02]  /*4330*/  LDG.E.U8 R164, desc[UR36][R2.64+0x70] ;  /* 0x0000702402a47981 */ /* 0x000e64000c1e1100 */
[----:B-1----:R-:W-:-:S05]  /*4340*/  PRMT R11, R164, 0x8880, RZ ;  /* 0x00008880a40b7816 */ /* 0x002fca00000000ff */
[----:B------:R-:W-:-:S07]  /*4350*/  IMAD R10, R11, R152, RZ ;  /* 0x000000980b0a7224 */ /* 0x000fce00078e02ff */
.L_x_151:
[----:B------:R-:W-:Y:S05]  /*4360*/  BSYNC B1 ;  /* 0x0000000000017941 */ /* 0x000fea0003800000 */
.L_x_150:
[----:B-1----:R-:W-:Y:S01]  /*4370*/  @!P5 IMAD R11, R80, R153, R10 ;  /* 0x00000099500bd224 */ /* 0x002fe200078e020a */
[----:B------:R-:W-:Y:S04]  /*4380*/  BSSY B1, `(.L_x_152) ;  /* 0x0000006000017945 */ /* 0x000fe80003800000 */
[----:B------:R1:W-:Y:S01]  /*4390*/  @!P5 STG.E.U8 desc[UR36][R4.64+0x70], R11 ;  /* 0x0000700b0400d986 */ /* 0x0003e2000c101124 */
[----:B------:R-:W-:Y:S05]  /*43a0*/  @P2 BRA `(.L_x_153) ;  /* 0x00000000000c2947 */ /* 0x000fea0003800000 */
[----:B------:R-:W1:Y:S02]  /*43b0*/  LDG.E.U8 R164, desc[UR36][R2.64+0x71] ;  /* 0x0000712402a47981 */ /* 0x000e64000c1e1100 */
[----:B-1----:R-:W-:-:S05]  /*43c0*/  PRMT R11, R164, 0x8880, RZ ;  /* 0x00008880a40b7816 */ /* 0x002fca00000000ff */
[----:B------:R-:W-:-:S07]  /*43d0*/  IMAD R10, R11, R152, RZ ;  /* 0x000000980b0a7224 */ /* 0x000fce00078e02ff */
.L_x_153:
[----:B------:R-:W-:Y:S05]  /*43e0*/  BSYNC B1 ;  /* 0x0000000000017941 */ /* 0x000fea0003800000 */
.L_x_152:
        /* <DEDUP_REMOVED lines=11> */
.L_x_155:
[----:B------:R-:W-:Y:S05]  /*44a0*/  BSYNC B1 ;  /* 0x0000000000017941 */ /* 0x000fea0003800000 */
.L_x_154:
[----:B-1----:R-:W-:Y:S01]  /*44b0*/  @!P4 IMAD R11, R82, R153, R10 ;  /* 0x00000099520bc224 */ /* 0x002fe200078e020a */
[----:B------:R-:W-:Y:S04]  /*44c0*/  BSSY B1, `(.L_x_156) ;  /* 0x0000006000017945 */ /* 0x000fe80003800000 */
[----:B------:R1:W-:Y:S01]  /*44d0*/  @!P4 STG.E.U8 desc[UR36][R6.64+0x70], R11 ;  /* 0x0000700b0600c986 */ /* 0x0003e2000c101124 */
[----:B------:R-:W-:Y:S05]  /*44e0*/  @P3 BRA `(.L_x_157) ;  /* 0x00000000000c3947 */ /* 0x000fea0003800000 */
[----:B------:R-:W1:Y:S02]  /*44f0*/  LDG.E.U8 R164, desc[UR36][R8.64+0x71] ;  /* 0x0000712408a47981 */ /* 0x000e64000c1e1100 */
[----:B-1----:R-:W-:-:S05]  /*4500*/  PRMT R11, R164, 0x8880, RZ ;  /* 0x00008880a40b7816 */ /* 0x002fca00000000ff */
[----:B------:R-:W-:-:S07]  /*4510*/  IMAD R10, R11, R152, RZ ;  /* 0x000000980b0a7224 */ /* 0x000fce00078e02ff */
.L_x_157:
[----:B------:R-:W-:Y:S05]  /*4520*/  BSYNC B1 ;  /* 0x0000000000017941 */ /* 0x000fea0003800000 */
.L_x_156:
[----:B------:R-:W-:Y:S01]  /*4530*/  @!P3 IMAD R83, R83, R153, R10 ;  /* 0x000000995353b224 */ /* 0x000fe200078e020a */
[----:B------:R-:W-:Y:S04]  /*4540*/  BSSY B1, `(.L_x_158) ;  /* 0x0000006000017945 */ /* 0x000fe80003800000 */
[----:B------:R0:W-:Y:S01]  /*4550*/  @!P3 STG.E.U8 desc[UR36][R6.64+0x71], R83 ;  /* 0x000071530600b986 */ /* 0x0001e2000c101124 */
[----:B------:R-:W-:Y:S05]  /*4560*/  @P5 BRA `(.L_x_159) ;  /* 0x00000000000c5947 */ /* 0x000fea0003800000 */
[----:B------:R-:W1:Y:S02]  /*4570*/  LDG.E.U8 R164, desc[UR36][R2.64+0x78] ;  /* 0x0000782402a47981 */ /* 0x000e64000c1e1100 */
[----:B-1----:R-:W-:-:S05]  /*4580*/  PRMT R11, R164, 0x8880, RZ ;  /* 0x00008880a40b7816 */ /* 0x002fca00000000ff */
[----:B------:R-:W-:-:S07]  /*4590*/  IMAD R10, R11, R152, RZ ;  /* 0x000000980b0a7224 */ /* 0x000fce00078e02ff */
.L_x_159:
[----:B------:R-:W-:Y:S05]  /*45a0*/  BSYNC B1 ;  /* 0x0000000000017941 */ /* 0x000fea0003800000 */
.L_x_158:
[----:B-1----:R-:W-:Y:S01]  /*45b0*/  @!P5 IMAD R11, R84, R153, R10 ;  /* 0x00000099540bd224 */ /* 0x002fe200078e020a */
[----:B------:R-:W-:Y:S04]  /*45c0*/  BSSY B1, `(.L_x_160) ;  /* 0x0000006000017945 */ /* 0x000fe80003800000 */
[----:B------:R1:W-:Y:S01]  /*45d0*/  @!P5 STG.E.U8 desc[UR36][R4.64+0x78], R11 ;  /* 0x0000780b0400d986 */ /* 0x0003e2000c101124 */
[----:B------:R-:W-:Y:S05]  /*45e0*/  @P2 BRA `(.L_x_161) ;  /* 0x00000000000c2947 */ /* 0x000fea0003800000 */
[----:B------:R-:W1:Y:S02]  /*45f0*/  LDG.E.U8 R164, desc[UR36][R2.64+0x79] ;  /* 0x0000792402a47981 */ /* 0x000e64000c1e1100 */
[----:B-1----:R-:W-:-:S05]  /*4600*/  PRMT R11, R164, 0x8880, RZ ;  /* 0x00008880a40b7816 */ /* 0x002fca00000000ff */
[----:B------:R-:W-:-:S07]  /*4610*/  IMAD R10, R11, R152, RZ ;  /* 0x000000980b0a7224 */ /* 0x000fce00078e02ff */
.L_x_161:
[----:B------:R-:W-:Y:S05]  /*4620*/  BSYNC B1 ;  /* 0x0000000000017941 */ /* 0x000fea0003800000 */
.L_x_160:
        /* <DEDUP_REMOVED lines=11> */
.L_x_163:
[----:B------:R-:W-:Y:S05]  /*46e0*/  BSYNC B1 ;  /* 0x0000000000017941 */ /* 0x000fea0003800000 */
.L_x_162:
[----:B-1----:R-:W-:Y:S01]  /*46f0*/  @!P4 IMAD R11, R86, R153, R10 ;  /* 0x00000099560bc224 */ /* 0x002fe200078e020a */
[----:B------:R-:W-:Y:S04]  /*4700*/  BSSY B1, `(.L_x_164) ;  /* 0x0000006000017945 */ /* 0x000fe80003800000 */
[----:B------:R1:W-:Y:S01]  /*4710*/  @!P4 STG.E.U8 desc[UR36][R6.64+0x78], R11 ;  /* 0x0000780b0600c986 */ /* 0x0003e2000c101124 */
[----:B------:R-:W-:Y:S05]  /*4720*/  @P3 BRA `(.L_x_165) ;  /* 0x00000000000c3947 */ /* 0x000fea0003800000 */
[----:B------:R-:W1:Y:S02]  /*4730*/  LDG.E.U8 R164, desc[UR36][R8.64+0x79] ;  /* 0x0000792408a47981 */ /* 0x000e64000c1e1100 */
[----:B-1----:R-:W-:-:S05]  /*4740*/  PRMT R11, R164, 0x8880, RZ ;  /* 0x00008880a40b7816 */ /* 0x002fca00000000ff */
[----:B------:R-:W-:-:S07]  /*4750*/  IMAD R10, R11, R152, RZ ;  /* 0x000000980b0a7224 */ /* 0x000fce00078e02ff */
.L_x_165:
[----:B------:R-:W-:Y:S05]  /*4760*/  BSYNC B1 ;  /* 0x0000000000017941 */ /* 0x000fea0003800000 */
.L_x_164:
[----:B------:R-:W-:Y:S01]  /*4770*/  @!P3 IMAD R87, R87, R153, R10 ;  /* 0x000000995757b224 */ /* 0x000fe200078e020a */
[----:B------:R-:W-:Y:S04]  /*4780*/  BSSY B1, `(.L_x_166) ;  /* 0x0000006000017945 */ /* 0x000fe80003800000 */
[----:B------:R0:W-:Y:S01]  /*4790*/  @!P3 STG.E.U8 desc[UR36][R6.64+0x79], R87 ;  /* 0x000079570600b986 */ /* 0x0001e2000c101124 */
[----:B------:R-:W-:Y:S05]  /*47a0*/  @P5 BRA `(.L_x_167) ;  /* 0x00000000000c5947 */ /* 0x000fea0003800000 */
[----:B------:R-:W1:Y:S02]  /*47b0*/  LDG.E.U8 R164, desc[UR36][R2.64+0x80] ;  /* 0x0000802402a47981 */ /* 0x000e64000c1e1100 */
[----:B-1----:R-:W-:-:S05]  /*47c0*/  PRMT R11, R164, 0x8880, RZ ;  /* 0x00008880a40b7816 */ /* 0x002fca00000000ff */
[----:B------:R-:W-:-:S07]  /*47d0*/  IMAD R10, R11, R152, RZ ;  /* 0x000000980b0a7224 */ /* 0x000fce00078e02ff */
.L_x_167:
[----:B------:R-:W-:Y:S05]  /*47e0*/  BSYNC B1 ;  /* 0x0000000000017941 */ /* 0x000fea0003800000 */
.L_x_166:
[----:B-1----:R-:W-:Y:S01]  /*47f0*/  @!P5 IMAD R11, R88, R153, R10 ;  /* 0x00000099580bd224 */ /* 0x002fe200078e020a */
[----:B------:R-:W-:Y:S04]  /*4800*/  BSSY B1, `(.L_x_168) ;  /* 0x0000006000017945 */ /* 0x000fe80003800000 */
[----:B------:R1:W-:Y:S01]  /*4810*/  @!P5 STG.E.U8 desc[UR36][R4.64+0x80], R11 ;  /* 0x0000800b0400d986 */ /* 0x0003e2000c101124 */
[----:B------:R-:W-:Y:S05]  /*4820*/  @P2 BRA `(.L_x_169) ;  /* 0x00000000000c2947 */ /* 0x000fea0003800000 */
[----:B------:R-:W1:Y:S02]  /*4830*/  LDG.E.U8 R164, desc[UR36][R2.64+0x81] ;  /* 0x0000812402a47981 */ /* 0x000e64000c1e1100 */
[----:B-1----:R-:W-:-:S05]  /*4840*/  PRMT R11, R164, 0x8880, RZ ;  /* 0x00008880a40b7816 */ /* 0x002fca00000000ff */
[----:B------:R-:W-:-:S07]  /*4850*/  IMAD R10, R11, R152, RZ ;  /* 0x000000980b0a7224 */ /* 0x000fce00078e02ff */
.L_x_169:
[----:B------:R-:W-:Y:S05]  /*4860*/  BSYNC B1 ;  /* 0x0000000000017941 */ /* 0x000fea0003800000 */
.L_x_168:
        /* <DEDUP_REMOVED lines=11> */
.L_x_171:
[----:B------:R-:W-:Y:S05]  /*4920*/  BSYNC B1 ;  /* 0x0000000000017941 */ /* 0x000fea0003800000 */
.L_x_170:
[----:B-1----:R-:W-:Y:S01]  /*4930*/  @!P4 IMAD R11, R90, R153, R10 ;  /* 0x000000995a0bc224 */ /* 0x002fe200078e020a */
[----:B------:R-:W-:Y:S04]  /*4940*/  BSSY B1, `(.L_x_172) ;  /* 0x0000006000017945 */ /* 0x000fe80003800000 */
[----:B------:R1:W-:Y:S01]  /*4950*/  @!P4 STG.E.U8 desc[UR36][R6.64+0x80], R11 ;  /* 0x0000800b0600c986 */ /* 0x0003e2000c101124 */
[----:B------:R-:W-:Y:S05]  /*4960*/  @P3 BRA `(.L_x_173) ;  /* 0x00000000000c3947 */ /* 0x000fea0003800000 */
[----:B------:R-:W1:Y:S02]  /*4970*/  LDG.E.U8 R164, desc[UR36][R8.64+0x81] ;  /* 0x0000812408a47981 */ /* 0x000e64000c1e1100 */
[----:B-1----:R-:W-:-:S05]  /*4980*/  PRMT R11, R164, 0x8880, RZ ;  /* 0x00008880a40b7816 */ /* 0x002fca00000000ff */
[----:B------:R-:W-:-:S07]  /*4990*/  IMAD R10, R11, R152, RZ ;  /* 0x000000980b0a7224 */ /* 0x000fce00078e02ff */
.L_x_173:
[----:B------:R-:W-:Y:S05]  /*49a0*/  BSYNC B1 ;  /* 0x0000000000017941 */ /* 0x000fea0003800000 */
.L_x_172:
[----:B------:R-:W-:Y:S01]  /*49b0*/  @!P3 IMAD R91, R91, R153, R10 ;  /* 0x000000995b5bb224 */ /* 0x000fe200078e020a */
[----:B------:R-:W-:Y:S04]  /*49c0*/  BSSY B1, `(.L_x_174) ;  /* 0x0000006000017945 */ /* 0x000fe80003800000 */
[----:B------:R0:W-:Y:S01]  /*49d0*/  @!P3 STG.E.U8 desc[UR36][R6.64+0x81], R91 ;  /* 0x0000815b0600b986 */ /* 0x0001e2000c101124 */
[----:B------:R-:W-:Y:S05]  /*49e0*/  @P5 BRA `(.L_x_175) ;  /* 0x00000000000c5947 */ /* 0x000fea0003800000 */
[----:B------:R-:W1:Y:S02]  /*49f0*/  LDG.E.U8 R164, desc[UR36][R2.64+0x88] ;  /* 0x0000882402a47981 */ /* 0x000e64000c1e1100 */
[----:B-1----:R-:W-:-:S05]  /*4a00*/  PRMT R11, R164, 0x8880, RZ ;  /* 0x00008880a40b7816 */ /* 0x002fca00000000ff */
[----:B------:R-:W-:-:S07]  /*4a10*/  IMAD R10, R11, R152, RZ ;  /* 0x000000980b0a7224 */ /* 0x000fce00078e02ff */
.L_x_175:
[----:B------:R-:W-:Y:S05]  /*4a20*/  BSYNC B1 ;  /* 0x0000000000017941 */ /* 0x000fea0003800000 */
.L_x_174:
[----:B-1----:R-:W-:Y:S01]  /*4a30*/  @!P5 IMAD R11, R92, R153, R10 ;  /* 0x000000995c0bd224 */ /* 0x002fe200078e020a */
[----:B------:R-:W-:Y:S04]  /*4a40*/  BSSY B1, `(.L_x_176) ;  /* 0x0000006000017945 */ /* 0x000fe80003800000 */
[----:B------:R1:W-:Y:S01]  /*4a50*/  @!P5 STG.E.U8 desc[UR36][R4.64+0x88], R11 ;  /* 0x0000880b0400d986 */ /* 0x0003e2000c101124 */
[----:B------:R-:W-:Y:S05]  /*4a60*/  @P2 BRA `(.L_x_177) ;  /* 0x00000000000c2947 */ /* 0x000fea0003800000 */
[----:B------:R-:W1:Y:S02]  /*4a70*/  LDG.E.U8 R164, desc[UR36][R2.64+0x89] ;  /* 0x0000892402a47981 */ /* 0x000e64000c1e1100 */
[----:B-1----:R-:W-:-:S05]  /*4a80*/  PRMT R11, R164, 0x8880, RZ ;  /* 0x00008880a40b7816 */ /* 0x002fca00000000ff */
[----:B------:R-:W-:-:S07]  /*4a90*/  IMAD R10, R11, R152, RZ ;  /* 0x000000980b0a7224 */ /* 0x000fce00078e02ff */
.L_x_177:
[----:B------:R-:W-:Y:S05]  /*4aa0*/  BSYNC B1 ;  /* 0x0000000000017941 */ /* 0x000fea0003800000 */
.L_x_176:
        /* <DEDUP_REMOVED lines=11> */
.L_x_179:
[----:B------:R-:W-:Y:S05]  /*4b60*/  BSYNC B1 ;  /* 0x0000000000017941 */ /* 0x000fea0003800000 */
.L_x_178:
[----:B-1----:R-:W-:Y:S01]  /*4b70*/  @!P4 IMAD R11, R94, R153, R10 ;  /* 0x000000995e0bc224 */ /* 0x002fe200078e020a */
[----:B------:R-:W-:Y:S04]  /*4b80*/  BSSY B1, `(.L_x_180) ;  /* 0x0000006000017945 */ /* 0x000fe80003800000 */
[----:B------:R1:W-:Y:S01]  /*4b90*/  @!P4 STG.E.U8 desc[UR36][R6.64+0x88], R11 ;  /* 0x0000880b0600c986 */ /* 0x0003e2000c101124 */
[----:B------:R-:W-:Y:S05]  /*4ba0*/  @P3 BRA `(.L_x_181) ;  /* 0x00000000000c3947 */ /* 0x000fea0003800000 */
[----:B------:R-:W1:Y:S02]  /*4bb0*/  LDG.E.U8 R164, desc[UR36][R8.64+0x89] ;  /* 0x0000892408a47981 */ /* 0x000e64000c1e1100 */
[----:B-1----:R-:W-:-:S05]  /*4bc0*/  PRMT R11, R164, 0x8880, RZ ;  /* 0x00008880a40b7816 */ /* 0x002fca00000000ff */
[----:B------:R-:W-:-:S07]  /*4bd0*/  IMAD R10, R11, R152, RZ ;  /* 0x000000980b0a7224 */ /* 0x000fce00078e02ff */
.L_x_181:
[----:B------:R-:W-:Y:S05]  /*4be0*/  BSYNC B1 ;  /* 0x0000000000017941 */ /* 0x000fea0003800000 */
.L_x_180:
[----:B------:R-:W-:Y:S01]  /*4bf0*/  @!P3 IMAD R95, R95, R153, R10 ;  /* 0x000000995f5fb224 */ /* 0x000fe200078e020a */
[----:B------:R-:W-:Y:S04]  /*4c00*/  BSSY B1, `(.L_x_182) ;  /* 0x0000006000017945 */ /* 0x000fe80003800000 */
[----:B------:R0:W-:Y:S01]  /*4c10*/  @!P3 STG.E.U8 desc[UR36][R6.64+0x89], R95 ;  /* 0x0000895f0600b986 */ /* 0x0001e2000c101124 */
[----:B------:R-:W-:Y:S05]  /*4c20*/  @P5 BRA `(.L_x_183) ;  /* 0x00000000000c5947 */ /* 0x000fea0003800000 */
[----:B------:R-:W1:Y:S02]  /*4c30*/  LDG.E.U8 R164, desc[UR36][R2.64+0x90] ;  /* 0x0000902402a47981 */ /* 0x000e64000c1e1100 */
[----:B-1----:R-:W-:-:S05]  /*4c40*/  PRMT R11, R164, 0x8880, RZ ;  /* 0x00008880a40b7816 */ /* 0x002fca00000000ff */
[----:B------:R-:W-:-:S07]  /*4c50*/  IMAD R10, R11, R152, RZ ;  /* 0x000000980b0a7224 */ /* 0x000fce00078e02ff */
.L_x_183:
[----:B------:R-:W-:Y:S05]  /*4c60*/  BSYNC B1 ;  /* 0x0000000000017941 */ /* 0x000fea0003800000 */
.L_x_182:
[----:B-1----:R-:W-:Y:S01]  /*4c70*/  @!P5 IMAD R11, R96, R153, R10 ;  /* 0x00000099600bd224 */ /* 0x002fe200078e020a */
[----:B------:R-:W-:Y:S04]  /*4c80*/  BSSY B1, `(.L_x_184) ;  /* 0x0000006000017945 */ /* 0x000fe80003800000 */
[----:B------:R1:W-:Y:S01]  /*4c90*/  @!P5 STG.E.U8 desc[UR36][R4.64+0x90], R11 ;  /* 0x0000900b0400d986 */ /* 0x0003e2000c101124 */
[----:B------:R-:W-:Y:S05]  /*4ca0*/  @P2 BRA `(.L_x_185) ;  /* 0x00000000000c2947 */ /* 0x000fea0003800000 */
[----:B------:R-:W1:Y:S02]  /*4cb0*/  LDG.E.U8 R164, desc[UR36][R2.64+0x91] ;  /* 0x0000912402a47981 */ /* 0x000e64000c1e1100 */
[----:B-1----:R-:W-:-:S05]  /*4cc0*/  PRMT R11, R164, 0x8880, RZ ;  /* 0x00008880a40b7816 */ /* 0x002fca00000000ff */
[----:B------:R-:W-:-:S07]  /*4cd0*/  IMAD R10, R11, R152, RZ ;  /* 0x000000980b0a7224 */ /* 0x000fce00078e02ff */
.L_x_185:
[----:B------:R-:W-:Y:S05]  /*4ce0*/  BSYNC B1 ;  /* 0x0000000000017941 */ /* 0x000fea0003800000 */
.L_x_184:
        /* <DEDUP_REMOVED lines=11> */
.L_x_187:
[----:B------:R-:W-:Y:S05]  /*4da0*/  BSYNC B1 ;  /* 0x0000000000017941 */ /* 0x000fea0003800000 */
.L_x_186:
[----:B-1----:R-:W-:Y:S01]  /*4db0*/  @!P4 IMAD R11, R98, R153, R10 ;  /* 0x00000099620bc224 */ /* 0x002fe200078e020a */
[----:B------:R-:W-:Y:S04]  /*4dc0*/  BSSY B1, `(.L_x_188) ;  /* 0x0000006000017945 */ /* 0x000fe80003800000 */
[----:B------:R1:W-:Y:S01]  /*4dd0*/  @!P4 STG.E.U8 desc[UR36][R6.64+0x90], R11 ;  /* 0x0000900b0600c986 */ /* 0x0003e2000c101124 */
[----:B------:R-:W-:Y:S05]  /*4de0*/  @P3 BRA `(.L_x_189) ;  /* 0x00000000000c3947 */ /* 0x000fea0003800000 */
[----:B------:R-:W1:Y:S02]  /*4df0*/  LDG.E.U8 R164, desc[UR36][R8.64+0x91] ;  /* 0x0000912408a47981 */ /* 0x000e64000c1e1100 */
[----:B-1----:R-:W-:-:S05]  /*4e00*/  PRMT R11, R164, 0x8880, RZ ;  /* 0x00008880a40b7816 */ /* 0x002fca00000000ff */
[----:B------:R-:W-:-:S07]  /*4e10*/  IMAD R10, R11, R152, RZ ;  /* 0x000000980b0a7224 */ /* 0x000fce00078e02ff */
.L_x_189:
[----:B------:R-:W-:Y:S05]  /*4e20*/  BSYNC B1 ;  /* 0x0000000000017941 */ /* 0x000fea0003800000 */
.L_x_188:
[----:B------:R-:W-:Y:S01]  /*4e30*/  @!P3 IMAD R99, R99, R153, R10 ;  /* 0x000000996363b224 */ /* 0x000fe200078e020a */
[----:B------:R-:W-:Y:S04]  /*4e40*/  BSSY B1, `(.L_x_190) ;  /* 0x0000006000017945 */ /* 0x000fe80003800000 */
[----:B------:R0:W-:Y:S01]  /*4e50*/  @!P3 STG.E.U8 desc[UR36][R6.64+0x91], R99 ;  /* 0x000091630600b986 */ /* 0x0001e2000c101124 */
[----:B------:R-:W-:Y:S05]  /*4e60*/  @P5 BRA `(.L_x_191) ;  /* 0x00000000000c5947 */ /* 0x000fea0003800000 */
[----:B------:R-:W1:Y:S02]  /*4e70*/  LDG.E.U8 R164, desc[UR36][R2.64+0x98] ;  /* 0x0000982402a47981 */ /* 0x000e64000c1e1100 */
[----:B-1----:R-:W-:-:S05]  /*4e80*/  PRMT R11, R164, 0x8880, RZ ;  /* 0x00008880a40b7816 */ /* 0x002fca00000000ff */
[----:B------:R-:W-:-:S07]  /*4e90*/  IMAD R10, R11, R152, RZ ;  /* 0x000000980b0a7224 */ /* 0x000fce00078e02ff */
.L_x_191:
[----:B------:R-:W-:Y:S05]  /*4ea0*/  BSYNC B1 ;  /* 0x0000000000017941 */ /* 0x000fea0003800000 */
.L_x_190:
[----:B-1----:R-:W-:Y:S01]  /*4eb0*/  @!P5 IMAD R11, R100, R153, R10 ;  /* 0x00000099640bd224 */ /* 0x002fe200078e020a */
[----:B------:R-:W-:Y:S04]  /*4ec0*/  BSSY B1, `(.L_x_192) ;  /* 0x0000006000017945 */ /* 0x000fe80003800000 */
[----:B------:R1:W-:Y:S01]  /*4ed0*/  @!P5 STG.E.U8 desc[UR36][R4.64+0x98], R11 ;  /* 0x0000980b0400d986 */ /* 0x0003e2000c101124 */
[----:B------:R-:W-:Y:S05]  /*4ee0*/  @P2 BRA `(.L_x_193) ;  /* 0x00000000000c2947 */ /* 0x000fea0003800000 */
[----:B------:R-:W1:Y:S02]  /*4ef0*/  LDG.E.U8 R164, desc[UR36][R2.64+0x99] ;  /* 0x0000992402a47981 */ /* 0x000e64000c1e1100 */
[----:B-1----:R-:W-:-:S05]  /*4f00*/  PRMT R11, R164, 0x8880, RZ ;  /* 0x00008880a40b7816 */ /* 0x002fca00000000ff */
[----:B------:R-:W-:-:S07]  /*4f10*/  IMAD R10, R11, R152, RZ ;  /* 0x000000980b0a7224 */ /* 0x000fce00078e02ff */
.L_x_193:
[----:B------:R-:W-:Y:S05]  /*4f20*/  BSYNC B1 ;  /* 0x0000000000017941 */ /* 0x000fea0003800000 */
.L_x_192:
        /* <DEDUP_REMOVED lines=11> */
.L_x_195:
[----:B------:R-:W-:Y:S05]  /*4fe0*/  BSYNC B1 ;  /* 0x0000000000017941 */ /* 0x000fea0003800000 */
.L_x_194:
[----:B-1----:R-:W-:Y:S01]  /*4ff0*/  @!P4 IMAD R11, R102, R153, R10 ;  /* 0x00000099660bc224 */ /* 0x002fe200078e020a */
[----:B------:R-:W-:Y:S04]  /*5000*/  BSSY B1, `(.L_x_196) ;  /* 0x0000006000017945 */ /* 0x000fe80003800000 */
[----:B------:R1:W-:Y:S01]  /*5010*/  @!P4 STG.E.U8 desc[UR36][R6.64+0x98], R11 ;  /* 0x0000980b0600c986 */ /* 0x0003e2000c101124 */
[----:B------:R-:W-:Y:S05]  /*5020*/  @P3 BRA `(.L_x_197) ;  /* 0x00000000000c3947 */ /* 0x000fea0003800000 */
[----:B------:R-:W1:Y:S02]  /*5030*/  LDG.E.U8 R164, desc[UR36][R8.64+0x99] ;  /* 0x0000992408a47981 */ /* 0x000e64000c1e1100 */
[----:B-1----:R-:W-:-:S05]  /*5040*/  PRMT R11, R164, 0x8880, RZ ;  /* 0x00008880a40b7816 */ /* 0x002fca00000000ff */
[----:B------:R-:W-:-:S07]  /*5050*/  IMAD R10, R11, R152, RZ ;  /* 0x000000980b0a7224 */ /* 0x000fce00078e02ff */
.L_x_197:
[----:B------:R-:W-:Y:S05]  /*5060*/  BSYNC B1 ;  /* 0x0000000000017941 */ /* 0x000fea0003800000 */
.L_x_196:
[----:B------:R-:W-:Y:S01]  /*5070*/  @!P3 IMAD R103, R103, R153, R10 ;  /* 0x000000996767b224 */ /* 0x000fe200078e020a */
[----:B------:R-:W-:Y:S04]  /*5080*/  BSSY B1, `(.L_x_198) ;  /* 0x0000006000017945 */ /* 0x000fe80003800000 */
[----:B------:R0:W-:Y:S01]  /*5090*/  @!P3 STG.E.U8 desc[UR36][R6.64+0x99], R103 ;  /* 0x000099670600b986 */ /* 0x0001e2000c101124 */
[----:B------:R-:W-:Y:S05]  /*50a0*/  @P5 BRA `(.L_x_199) ;  /* 0x00000000000c5947 */ /* 0x000fea0003800000 */
[----:B------:R-:W1:Y:S02]  /*50b0*/  LDG.E.U8 R164, desc[UR36][R2.64+0xa0] ;  /* 0x0000a02402a47981 */ /* 0x000e64000c1e1100 */
[----:B-1----:R-:W-:-:S05]  /*50c0*/  PRMT R11, R164, 0x8880, RZ ;  /* 0x00008880a40b7816 */ /* 0x002fca00000000ff */
[----:B------:R-:W-:-:S07]  /*50d0*/  IMAD R10, R11, R152, RZ ;  /* 0x000000980b0a7224 */ /* 0x000fce00078e02ff */
.L_x_199:
[----:B------:R-:W-:Y:S05]  /*50e0*/  BSYNC B1 ;  /* 0x0000000000017941 */ /* 0x000fea0003800000 */
.L_x_198:
[----:B-1----:R-:W-:Y:S01]  /*50f0*/  @!P5 IMAD R11, R104, R153, R10 ;  /* 0x00000099680bd224 */ /* 0x002fe200078e020a */
[----:B------:R-:W-:Y:S04]  /*5100*/  BSSY B1, `(.L_x_200) ;  /* 0x0000006000017945 */ /* 0x000fe80003800000 */
[----:B------:R1:W-:Y:S01]  /*5110*/  @!P5 STG.E.U8 desc[UR36][R4.64+0xa0], R11 ;  /* 0x0000a00b0400d986 */ /* 0x0003e2000c101124 */
[----:B------:R-:W-:Y:S05]  /*5120*/  @P2 BRA `(.L_x_201) ;  /* 0x00000000000c2947 */ /* 0x000fea0003800000 */
[----:B------:R-:W1:Y:S02]  /*5130*/  LDG.E.U8 R164, desc[UR36][R2.64+0xa1] ;  /* 0x0000a12402a47981 */ /* 0x000e64000c1e1100 */
[----:B-1----:R-:W-:-:S05]  /*5140*/  PRMT R11, R164, 0x8880, RZ ;  /* 0x00008880a40b7816 */ /* 0x002fca00000000ff */
[----:B------:R-:W-:-:S07]  /*5150*/  IMAD R10, R11, R152, RZ ;  /* 0x000000980b0a7224 */ /* 0x000fce00078e02ff */
.L_x_201:
[----:B------:R-:W-:Y:S05]  /*5160*/  BSYNC B1 ;  /* 0x0000000000017941 */ /* 0x000fea0003800000 */
.L_x_200:
        /* <DEDUP_REMOVED lines=11> */
.L_x_203:
[----:B------:R-:W-:Y:S05]  /*5220*/  BSYNC B1 ;  /* 0x0000000000017941 */ /* 0x000fea0003800000 */
.L_x_202:
[----:B-1----:R-:W-:Y:S01]  /*5230*/  @!P4 IMAD R11, R106, R153, R10 ;  /* 0x000000996a0bc224 */ /* 0x002fe200078e020a */
[----:B------:R-:W-:Y:S04]  /*5240*/  BSSY B1, `(.L_x_204) ;  /* 0x0000006000017945 */ /* 0x000fe80003800000 */
[----:B------:R1:W-:Y:S01]  /*5250*/  @!P4 STG.E.U8 desc[UR36][R6.64+0xa0], R11 ;  /* 0x0000a00b0600c986 */ /* 0x0003e2000c101124 */
[----:B------:R-:W-:Y:S05]  /*5260*/  @P3 BRA `(.L_x_205) ;  /* 0x00000000000c3947 */ /* 0x000fea0003800000 */
[----:B------:R-:W1:Y:S02]  /*5270*/  LDG.E.U8 R164, desc[UR36][R8.64+0xa1] ;  /* 0x0000a12408a47981 */ /* 0x000e64000c1e1100 */
[----:B-1----:R-:W-:-:S05]  /*5280*/  PRMT R11, R164, 0x8880, RZ ;  /* 0x00008880a40b7816 */ /* 0x002fca00000000ff */
[----:B------:R-:W-:-:S07]  /*5290*/  IMAD R10, R11, R152, RZ ;  /* 0x000000980b0a7224 */ /* 0x000fce00078e02ff */
.L_x_205:
[----:B------:R-:W-:Y:S05]  /*52a0*/  BSYNC B1 ;  /* 0x0000000000017941 */ /* 0x000fea0003800000 */
.L_x_204:
[----:B------:R-:W-:Y:S01]  /*52b0*/  @!P3 IMAD R107, R107, R153, R10 ;  /* 0x000000996b6bb224 */ /* 0x000fe200078e020a */
[----:B------:R-:W-:Y:S04]  /*52c0*/  BSSY B1, `(.L_x_206) ;  /* 0x0000006000017945 */ /* 0x000fe80003800000 */
[----:B------:R0:W-:Y:S01]  /*52d0*/  @!P3 STG.E.U8 desc[UR36][R6.64+0xa1], R107 ;  /* 0x0000a16b0600b986 */ /* 0x0001e2000c101124 */
[----:B------:R-:W-:Y:S05]  /*52e0*/  @P5 BRA `(.L_x_207) ;  /* 0x00000000000c5947 */ /* 0x000fea0003800000 */
[----:B------:R-:W1:Y:S02]  /*52f0*/  LDG.E.U8 R164, desc[UR36][R2.64+0xa8] ;  /* 0x0000a82402a47981 */ /* 0x000e64000c1e1100 */
[----:B-1----:R-:W-:-:S05]  /*5300*/  PRMT R11, R164, 0x8880, RZ ;  /* 0x00008880a40b7816 */ /* 0x002fca00000000ff */
[----:B------:R-:W-:-:S07]  /*5310*/  IMAD R10, R11, R152, RZ ;  /* 0x000000980b0a7224 */ /* 0x000fce00078e02ff */
.L_x_207:
[----:B------:R-:W-:Y:S05]  /*5320*/  BSYNC B1 ;  /* 0x0000000000017941 */ /* 0x000fea0003800000 */
.L_x_206:
[----:B-1----:R-:W-:Y:S01]  /*5330*/  @!P5 IMAD R11, R108, R153, R10 ;  /* 0x000000996c0bd224 */ /* 0x002fe200078e020a */
[----:B------:R-:W-:Y:S04]  /*5340*/  BSSY B1, `(.L_x_208) ;  /* 0x0000006000017945 */ /* 0x000fe80003800000 */
[----:B------:R1:W-:Y:S01]  /*5350*/  @!P5 STG.E.U8 desc[UR36][R4.64+0xa8], R11 ;  /* 0x0000a80b0400d986 */ /* 0x0003e2000c101124 */
[----:B------:R-:W-:Y:S05]  /*5360*/  @P2 BRA `(.L_x_209) ;  /* 0x00000000000c2947 */ /* 0x000fea0003800000 */
[----:B------:R-:W1:Y:S02]  /*5370*/  LDG.E.U8 R164, desc[UR36][R2.64+0xa9] ;  /* 0x0000a92402a47981 */ /* 0x000e64000c1e1100 */
[----:B-1----:R-:W-:-:S05]  /*5380*/  PRMT R11, R164, 0x8880, RZ ;  /* 0x00008880a40b7816 */ /* 0x002fca00000000ff */
[----:B------:R-:W-:-:S07]  /*5390*/  IMAD R10, R11, R152, RZ ;  /* 0x000000980b0a7224 */ /* 0x000fce00078e02ff */
.L_x_209:
[----:B------:R-:W-:Y:S05]  /*53a0*/  BSYNC B1 ;  /* 0x0000000000017941 */ /* 0x000fea0003800000 */
.L_x_208:
        /* <DEDUP_REMOVED lines=11> */
.L_x_211:
[----:B------:R-:W-:Y:S05]  /*5460*/  BSYNC B1 ;  /* 0x0000000000017941 */ /* 0x000fea0003800000 */
.L_x_210:
[----:B-1----:R-:W-:Y:S01]  /*5470*/  @!P4 IMAD R11, R110, R153, R10 ;  /* 0x000000996e0bc224 */ /* 0x002fe200078e020a */
[----:B------:R-:W-:Y:S04]  /*5480*/  BSSY B1, `(.L_x_212) ;  /* 0x0000006000017945 */ /* 0x000fe80003800000 */
[----:B------:R1:W-:Y:S01]  /*5490*/  @!P4 STG.E.U8 desc[UR36][R6.64+0xa8], R11 ;  /* 0x0000a80b0600c986 */ /* 0x0003e2000c101124 */
[----:B------:R-:W-:Y:S05]  /*54a0*/  @P3 BRA `(.L_x_213) ;  /* 0x00000000000c3947 */ /* 0x000fea0003800000 */
[----:B------:R-:W1:Y:S02]  /*54b0*/  LDG.E.U8 R164, desc[UR36][R8.64+0xa9] ;  /* 0x0000a92408a47981 */ /* 0x000e64000c1e1100 */
[----:B-1----:R-:W-:-:S05]  /*54c0*/  PRMT R11, R164, 0x8880, RZ ;  /* 0x00008880a40b7816 */ /* 0x002fca00000000ff */
[----:B------:R-:W-:-:S07]  /*54d0*/  IMAD R10, R11, R152, RZ ;  /* 0x000000980b0a7224 */ /* 0x000fce00078e02ff */
.L_x_213:
[----:B------:R-:W-:Y:S05]  /*54e0*/  BSYNC B1 ;  /* 0x0000000000017941 */ /* 0x000fea0003800000 */
.L_x_212:
[----:B------:R-:W-:Y:S01]  /*54f0*/  @!P3 IMAD R111, R111, R153, R10 ;  /* 0x000000996f6fb224 */ /* 0x000fe200078e020a */
[----:B------:R-:W-:Y:S04]  /*5500*/  BSSY B1, `(.L_x_214) ;  /* 0x0000006000017945 */ /* 0x000fe80003800000 */
[----:B------:R0:W-:Y:S01]  /*5510*/  @!P3 STG.E.U8 desc[UR36][R6.64+0xa9], R111 ;  /* 0x0000a96f0600b986 */ /* 0x0001e2000c101124 */
[----:B------:R-:W-:Y:S05]  /*5520*/  @P5 BRA `(.L_x_215) ;  /* 0x00000000000c5947 */ /* 0x000fea0003800000 */
[----:B------:R-:W1:Y:S02]  /*5530*/  LDG.E.U8 R164, desc[UR36][R2.64+0xb0] ;  /* 0x0000b02402a47981 */ /* 0x000e64000c1e1100 */
[----:B-1----:R-:W-:-:S05]  /*5540*/  PRMT R11, R164, 0x8880, RZ ;  /* 0x00008880a40b7816 */ /* 0x002fca00000000ff */
[----:B------:R-:W-:-:S07]  /*5550*/  IMAD R10, R11, R152, RZ ;  /* 0x000000980b0a7224 */ /* 0x000fce00078e02ff */
.L_x_215:
[----:B------:R-:W-:Y:S05]  /*5560*/  BSYNC B1 ;  /* 0x0000000000017941 */ /* 0x000fea0003800000 */
.L_x_214:
[----:B-1----:R-:W-:Y:S01]  /*5570*/  @!P5 IMAD R11, R112, R153, R10 ;  /* 0x00000099700bd224 */ /* 0x002fe200078e020a */
[----:B------:R-:W-:Y:S04]  /*5580*/  BSSY B1, `(.L_x_216) ;  /* 0x0000006000017945 */ /* 0x000fe80003800000 */
[----:B------:R1:W-:Y:S01]  /*5590*/  @!P5 STG.E.U8 desc[UR36][R4.64+0xb0], R11 ;  /* 0x0000b00b0400d986 */ /* 0x0003e2000c101124 */
[----:B------:R-:W-:Y:S05]  /*55a0*/  @P2 BRA `(.L_x_217) ;  /* 0x00000000000c2947 */ /* 0x000fea0003800000 */
[----:B------:R-:W1:Y:S02]  /*55b0*/  LDG.E.U8 R164, desc[UR36][R2.64+0xb1] ;  /* 0x0000b12402a47981 */ /* 0x000e64000c1e1100 */
[----:B-1----:R-:W-:-:S05]  /*55c0*/  PRMT R11, R164, 0x8880, RZ ;  /* 0x00008880a40b7816 */ /* 0x002fca00000000ff */
[----:B------:R-:W-:-:S07]  /*55d0*/  IMAD R10, R11, R152, RZ ;  /* 0x000000980b0a7224 */ /* 0x000fce00078e02ff */
.L_x_217:
[----:B------:R-:W-:Y:S05]  /*55e0*/  BSYNC B1 ;  /* 0x0000000000017941 */ /* 0x000fea0003800000 */
.L_x_216:
        /* <DEDUP_REMOVED lines=11> */
.L_x_219:
[----:B------:R-:W-:Y:S05]  /*56a0*/  BSYNC B1 ;  /* 0x0000000000017941 */ /* 0x000fea0003800000 */
.L_x_218:
[----:B-1----:R-:W-:Y:S01]  /*56b0*/  @!P4 IMAD R11, R114, R153, R10 ;  /* 0x00000099720bc224 */ /* 0x002fe200078e020a */
[----:B------:R-:W-:Y:S04]  /*56c0*/  BSSY B1, `(.L_x_220) ;  /* 0x0000006000017945 */ /* 0x000fe80003800000 */
[----:B------:R1:W-:Y:S01]  /*56d0*/  @!P4 STG.E.U8 desc[UR36][R6.64+0xb0], R11 ;  /* 0x0000b00b0600c986 */ /* 0x0003e2000c101124 */
[----:B------:R-:W-:Y:S05]  /*56e0*/  @P3 BRA `(.L_x_221) ;  /* 0x00000000000c3947 */ /* 0x000fea0003800000 */
[----:B------:R-:W1:Y:S02]  /*56f0*/  LDG.E.U8 R164, desc[UR36][R8.64+0xb1] ;  /* 0x0000b12408a47981 */ /* 0x000e64000c1e1100 */
[----:B-1----:R-:W-:-:S05]  /*5700*/  PRMT R11, R164, 0x8880, RZ ;  /* 0x00008880a40b7816 */ /* 0x002fca00000000ff */
[----:B------:R-:W-:-:S07]  /*5710*/  IMAD R10, R11, R152, RZ ;  /* 0x000000980b0a7224 */ /* 0x000fce00078e02ff */
.L_x_221:
[----:B------:R-:W-:Y:S05]  /*5720*/  BSYNC B1 ;  /* 0x0000000000017941 */ /* 0x000fea0003800000 */
.L_x_220:
[----:B------:R-:W-:Y:S01]  /*5730*/  @!P3 IMAD R115, R115, R153, R10 ;  /* 0x000000997373b224 */ /* 0x000fe200078e020a */
[----:B------:R-:W-:Y:S04]  /*5740*/  BSSY B1, `(.L_x_222) ;  /* 0x0000006000017945 */ /* 0x000fe80003800000 */
[----:B------:R0:W-:Y:S01]  /*5750*/  @!P3 STG.E.U8 desc[UR36][R6.64+0xb1], R115 ;  /* 0x0000b1730600b986 */ /* 0x0001e2000c101124 */
[----:B------:R-:W-:Y:S05]  /*5760*/  @P5 BRA `(.L_x_223) ;  /* 0x00000000000c5947 */ /* 0x000fea0003800000 */
[----:B------:R-:W1:Y:S02]  /*5770*/  LDG.E.U8 R164, desc[UR36][R2.64+0xb8] ;  /* 0x0000b82402a47981 */ /* 0x000e64000c1e1100 */
[----:B-1----:R-:W-:-:S05]  /*5780*/  PRMT R11, R164, 0x8880, RZ ;  /* 0x00008880a40b7816 */ /* 0x002fca00000000ff */
[----:B------:R-:W-:-:S07]  /*5790*/  IMAD R10, R11, R152, RZ ;  /* 0x000000980b0a7224 */ /* 0x000fce00078e02ff */
.L_x_223:
[----:B------:R-:W-:Y:S05]  /*57a0*/  BSYNC B1 ;  /* 0x0000000000017941 */ /* 0x000fea0003800000 */
.L_x_222:
[----:B-1----:R-:W-:Y:S01]  /*57b0*/  @!P5 IMAD R11, R116, R153, R10 ;  /* 0x00000099740bd224 */ /* 0x002fe200078e020a */
[----:B------:R-:W-:Y:S04]  /*57c0*/  BSSY B1, `(.L_x_224) ;  /* 0x0000006000017945 */ /* 0x000fe80003800000 */
[----:B------:R1:W-:Y:S01]  /*57d0*/  @!P5 STG.E.U8 desc[UR36][R4.64+0xb8], R11 ;  /* 0x0000b80b0400d986 */ /* 0x0003e2000c101124 */
[----:B------:R-:W-:Y:S05]  /*57e0*/  @P2 BRA `(.L_x_225) ;  /* 0x00000000000c2947 */ /* 0x000fea0003800000 */
[----:B------:R-:W1:Y:S02]  /*57f0*/  LDG.E.U8 R164, desc[UR36][R2.64+0xb9] ;  /* 0x0000b92402a47981 */ /* 0x000e64000c1e1100 */
[----:B-1----:R-:W-:-:S05]  /*5800*/  PRMT R11, R164, 0x8880, RZ ;  /* 0x00008880a40b7816 */ /* 0x002fca00000000ff */
[----:B------:R-:W-:-:S07]  /*5810*/  IMAD R10, R11, R152, RZ ;  /* 0x000000980b0a7224 */ /* 0x000fce00078e02ff */
.L_x_225:
[----:B------:R-:W-:Y:S05]  /*5820*/  BSYNC B1 ;  /* 0x0000000000017941 */ /* 0x000fea0003800000 */
.L_x_224:
        /* <DEDUP_REMOVED lines=11> */
.L_x_227:
[----:B------:R-:W-:Y:S05]  /*58e0*/  BSYNC B1 ;  /* 0x0000000000017941 */ /* 0x000fea0003800000 */
.L_x_226:
[----:B-1----:R-:W-:Y:S01]  /*58f0*/  @!P4 IMAD R11, R118, R153, R10 ;  /* 0x00000099760bc224 */ /* 0x002fe200078e020a */
[----:B------:R-:W-:Y:S04]  /*5900*/  BSSY B1, `(.L_x_228) ;  /* 0x0000006000017945 */ /* 0x000fe80003800000 */
[----:B------:R1:W-:Y:S01]  /*5910*/  @!P4 STG.E.U8 desc[UR36][R6.64+0xb8], R11 ;  /* 0x0000b80b0600c986 */ /* 0x0003e2000c101124 */
[----:B------:R-:W-:Y:S05]  /*5920*/  @P3 BRA `(.L_x_229) ;  /* 0x00000000000c3947 */ /* 0x000fea0003800000 */
[----:B------:R-:W1:Y:S02]  /*5930*/  LDG.E.U8 R164, desc[UR36][R8.64+0xb9] ;  /* 0x0000b92408a47981 */ /* 0x000e64000c1e1100 */
[----:B-1----:R-:W-:-:S05]  /*5940*/  PRMT R11, R164, 0x8880, RZ ;  /* 0x00008880a40b7816 */ /* 0x002fca00000000ff */
[----:B------:R-:W-:-:S07]  /*5950*/  IMAD R10, R11, R152, RZ ;  /* 0x000000980b0a7224 */ /* 0x000fce00078e02ff */
.L_x_229:
[----:B------:R-:W-:Y:S05]  /*5960*/  BSYNC B1 ;  /* 0x0000000000017941 */ /* 0x000fea0003800000 */
.L_x_228:
[----:B------:R-:W-:Y:S01]  /*5970*/  @!P3 IMAD R119, R119, R153, R10 ;  /* 0x000000997777b224 */ /* 0x000fe200078e020a */
[----:B------:R-:W-:Y:S04]  /*5980*/  BSSY B1, `(.L_x_230) ;  /* 0x0000006000017945 */ /* 0x000fe80003800000 */
[----:B------:R0:W-:Y:S01]  /*5990*/  @!P3 STG.E.U8 desc[UR36][R6.64+0xb9], R119 ;  /* 0x0000b9770600b986 */ /* 0x0001e2000c101124 */
[----:B------:R-:W-:Y:S05]  /*59a0*/  @P5 BRA `(.L_x_231) ;  /* 0x00000000000c5947 */ /* 0x000fea0003800000 */
[----:B------:R-:W1:Y:S02]  /*59b0*/  LDG.E.U8 R164, desc[UR36][R2.64+0xc0] ;  /* 0x0000c02402a47981 */ /* 0x000e64000c1e1100 */
[----:B-1----:R-:W-:-:S05]  /*59c0*/  PRMT R11, R164, 0x8880, RZ ;  /* 0x00008880a40b7816 */ /* 0x002fca00000000ff */
[----:B------:R-:W-:-:S07]  /*59d0*/  IMAD R10, R11, R152, RZ ;  /* 0x000000980b0a7224 */ /* 0x000fce00078e02ff */
.L_x_231:
[----:B------:R-:W-:Y:S05]  /*59e0*/  BSYNC B1 ;  /* 0x0000000000017941 */ /* 0x000fea0003800000 */
.L_x_230:
[----:B-1----:R-:W-:Y:S01]  /*59f0*/  @!P5 IMAD R11, R120, R153, R10 ;  /* 0x00000099780bd224 */ /* 0x002fe200078e020a */
[----:B------:R-:W-:Y:S04]  /*5a00*/  BSSY B1, `(.L_x_232) ;  /* 0x0000006000017945 */ /* 0x000fe80003800000 */
[----:B------:R1:W-:Y:S01]  /*5a10*/  @!P5 STG.E.U8 desc[UR36][R4.64+0xc0], R11 ;  /* 0x0000c00b0400d986 */ /* 0x0003e2000c101124 */
[----:B------:R-:W-:Y:S05]  /*5a20*/  @P2 BRA `(.L_x_233) ;  /* 0x00000000000c2947 */ /* 0x000fea0003800000 */
[----:B------:R-:W1:Y:S02]  /*5a30*/  LDG.E.U8 R164, desc[UR36][R2.64+0xc1] ;  /* 0x0000c12402a47981 */ /* 0x000e64000c1e1100 */
[----:B-1----:R-:W-:-:S05]  /*5a40*/  PRMT R11, R164, 0x8880, RZ ;  /* 0x00008880a40b7816 */ /* 0x002fca00000000ff */
[----:B------:R-:W-:-:S07]  /*5a50*/  IMAD R10, R11, R152, RZ ;  /* 0x000000980b0a7224 */ /* 0x000fce00078e02ff */
.L_x_233:
[----:B------:R-:W-:Y:S05]  /*5a60*/  BSYNC B1 ;  /* 0x0000000000017941 */ /* 0x000fea0003800000 */
.L_x_232:
        /* <DEDUP_REMOVED lines=11> */
.L_x_235:
[----:B------:R-:W-:Y:S05]  /*5b20*/  BSYNC B1 ;  /* 0x0000000000017941 */ /* 0x000fea0003800000 */
.L_x_234:
[----:B-1----:R-:W-:Y:S01]  /*5b30*/  @!P4 IMAD R11, R122, R153, R10 ;  /* 0x000000997a0bc224 */ /* 0x002fe200078e020a */
[----:B------:R-:W-:Y:S04]  /*5b40*/  BSSY B1, `(.L_x_236) ;  /* 0x0000006000017945 */ /* 0x000fe80003800000 */
[----:B------:R1:W-:Y:S01]  /*5b50*/  @!P4 STG.E.U8 desc[UR36][R6.64+0xc0], R11 ;  /* 0x0000c00b0600c986 */ /* 0x0003e2000c101124 */
[----:B------:R-:W-:Y:S05]  /*5b60*/  @P3 BRA `(.L_x_237) ;  /* 0x00000000000c3947 */ /* 0x000fea0003800000 */
[----:B------:R-:W1:Y:S02]  /*5b70*/  LDG.E.U8 R164, desc[UR36][R8.64+0xc1] ;  /* 0x0000c12408a47981 */ /* 0x000e64000c1e1100 */
[----:B-1----:R-:W-:-:S05]  /*5b80*/  PRMT R11, R164, 0x8880, RZ ;  /* 0x00008880a40b7816 */ /* 0x002fca00000000ff */
[----:B------:R-:W-:-:S07]  /*5b90*/  IMAD R10, R11, R152, RZ ;  /* 0x000000980b0a7224 */ /* 0x000fce00078e02ff */
.L_x_237:
[----:B------:R-:W-:Y:S05]  /*5ba0*/  BSYNC B1 ;  /* 0x0000000000017941 */ /* 0x000fea0003800000 */
.L_x_236:
[----:B------:R-:W-:Y:S01]  /*5bb0*/  @!P3 IMAD R123, R123, R153, R10 ;  /* 0x000000997b7bb224 */ /* 0x000fe200078e020a */
[----:B------:R-:W-:Y:S04]  /*5bc0*/  BSSY B1, `(.L_x_238) ;  /* 0x0000006000017945 */ /* 0x000fe80003800000 */
[----:B------:R0:W-:Y:S01]  /*5bd0*/  @!P3 STG.E.U8 desc[UR36][R6.64+0xc1], R123 ;  /* 0x0000c17b0600b986 */ /* 0x0001e2000c101124 */
[----:B------:R-:W-:Y:S05]  /*5be0*/  @P5 BRA `(.L_x_239) ;  /* 0x00000000000c5947 */ /* 0x000fea0003800000 */
[----:B------:R-:W1:Y:S02]  /*5bf0*/  LDG.E.U8 R164, desc[UR36][R2.64+0xc8] ;  /* 0x0000c82402a47981 */ /* 0x000e64000c1e1100 */
[----:B-1----:R-:W-:-:S05]  /*5c00*/  PRMT R11, R164, 0x8880, RZ ;  /* 0x00008880a40b7816 */ /* 0x002fca00000000ff */
[----:B------:R-:W-:-:S07]  /*5c10*/  IMAD R10, R11, R152, RZ ;  /* 0x000000980b0a7224 */ /* 0x000fce00078e02ff */
.L_x_239:
[----:B------:R-:W-:Y:S05]  /*5c20*/  BSYNC B1 ;  /* 0x0000000000017941 */ /* 0x000fea0003800000 */
.L_x_238:
[----:B-1----:R-:W-:Y:S01]  /*5c30*/  @!P5 IMAD R11, R124, R153, R10 ;  /* 0x000000997c0bd224 */ /* 0x002fe200078e020a */
[----:B------:R-:W-:Y:S04]  /*5c40*/  BSSY B1, `(.L_x_240) ;  /* 0x0000006000017945 */ /* 0x000fe80003800000 */
[----:B------:R1:W-:Y:S01]  /*5c50*/  @!P5 STG.E.U8 desc[UR36][R4.64+0xc8], R11 ;  /* 0x0000c80b0400d986 */ /* 0x0003e2000c101124 */
[----:B------:R-:W-:Y:S05]  /*5c60*/  @P2 BRA `(.L_x_241) ;  /* 0x00000000000c2947 */ /* 0x000fea0003800000 */
[----:B------:R-:W1:Y:S02]  /*5c70*/  LDG.E.U8 R164, desc[UR36][R2.64+0xc9] ;  /* 0x0000c92402a47981 */ /* 0x000e64000c1e1100 */
[----:B-1----:R-:W-:-:S05]  /*5c80*/  PRMT R11, R164, 0x8880, RZ ;  /* 0x00008880a40b7816 */ /* 0x002fca00000000ff */
[----:B------:R-:W-:-:S07]  /*5c90*/  IMAD R10, R11, R152, RZ ;  /* 0x000000980b0a7224 */ /* 0x000fce00078e02ff */
.L_x_241:
[----:B------:R-:W-:Y:S05]  /*5ca0*/  BSYNC B1 ;  /* 0x0000000000017941 */ /* 0x000fea0003800000 */
.L_x_240:
        /* <DEDUP_REMOVED lines=11> */
.L_x_243:
[----:B------:R-:W-:Y:S05]  /*5d60*/  BSYNC B1 ;  /* 0x0000000000017941 */ /* 0x000fea0003800000 */
.L_x_242:
[----:B-1----:R-:W-:Y:S01]  /*5d70*/  @!P4 IMAD R11, R126, R153, R10 ;  /* 0x000000997e0bc224 */ /* 0x002fe200078e020a */
[----:B------:R-:W-:Y:S04]  /*5d80*/  BSSY B1, `(.L_x_244) ;  /* 0x0000006000017945 */ /* 0x000fe80003800000 */
[----:B------:R1:W-:Y:S01]  /*5d90*/  @!P4 STG.E.U8 desc[UR36][R6.64+0xc8], R11 ;  /* 0x0000c80b0600c986 */ /* 0x0003e2000c101124 */
[----:B------:R-:W-:Y:S05]  /*5da0*/  @P3 BRA `(.L_x_245) ;  /* 0x00000000000c3947 */ /* 0x000fea0003800000 */
[----:B------:R-:W1:Y:S02]  /*5db0*/  LDG.E.U8 R164, desc[UR36][R8.64+0xc9] ;  /* 0x0000c92408a47981 */ /* 0x000e64000c1e1100 */
[----:B-1----:R-:W-:-:S05]  /*5dc0*/  PRMT R11, R164, 0x8880, RZ ;  /* 0x00008880a40b7816 */ /* 0x002fca00000000ff */
[----:B------:R-:W-:-:S07]  /*5dd0*/  IMAD R10, R11, R152, RZ ;  /* 0x000000980b0a7224 */ /* 0x000fce00078e02ff */
.L_x_245:
[----:B------:R-:W-:Y:S05]  /*5de0*/  BSYNC B1 ;  /* 0x0000000000017941 */ /* 0x000fea0003800000 */
.L_x_244:
[----:B------:R-:W-:Y:S01]  /*5df0*/  @!P3 IMAD R127, R127, R153, R10 ;  /* 0x000000997f7fb224 */ /* 0x000fe200078e020a */
[----:B------:R-:W-:Y:S04]  /*5e00*/  BSSY B1, `(.L_x_246) ;  /* 0x0000006000017945 */ /* 0x000fe80003800000 */
[----:B------:R0:W-:Y:S01]  /*5e10*/  @!P3 STG.E.U8 desc[UR36][R6.64+0xc9], R127 ;  /* 0x0000c97f0600b986 */ /* 0x0001e2000c101124 */
[----:B------:R-:W-:Y:S05]  /*5e20*/  @P5 BRA `(.L_x_247) ;  /* 0x00000000000c5947 */ /* 0x000fea0003800000 */
[----:B------:R-:W1:Y:S02]  /*5e30*/  LDG.E.U8 R164, desc[UR36][R2.64+0xd0] ;  /* 0x0000d02402a47981 */ /* 0x000e64000c1e1100 */
[----:B-1----:R-:W-:-:S05]  /*5e40*/  PRMT R11, R164, 0x8880, RZ ;  /* 0x00008880a40b7816 */ /* 0x002fca00000000ff */
[----:B------:R-:W-:-:S07]  /*5e50*/  IMAD R10, R11, R152, RZ ;  /* 0x000000980b0a7224 */ /* 0x000fce00078e02ff */
.L_x_247:
[----:B------:R-:W-:Y:S05]  /*5e60*/  BSYNC B1 ;  /* 0x0000000000017941 */ /* 0x000fea0003800000 */
.L_x_246:
[----:B-1----:R-:W-:Y:S01]  /*5e70*/  @!P5 IMAD R11, R128, R153, R10 ;  /* 0x00000099800bd224 */ /* 0x002fe200078e020a */
[----:B------:R-:W-:Y:S04]  /*5e80*/  BSSY B1, `(.L_x_248) ;  /* 0x0000006000017945 */ /* 0x000fe80003800000 */
[----:B------:R1:W-:Y:S01]  /*5e90*/  @!P5 STG.E.U8 desc[UR36][R4.64+0xd0], R11 ;  /* 0x0000d00b0400d986 */ /* 0x0003e2000c101124 */
[----:B------:R-:W-:Y:S05]  /*5ea0*/  @P2 BRA `(.L_x_249) ;  /* 0x00000000000c2947 */ /* 0x000fea0003800000 */
[----:B------:R-:W1:Y:S02]  /*5eb0*/  LDG.E.U8 R164, desc[UR36][R2.64+0xd1] ;  /* 0x0000d12402a47981 */ /* 0x000e64000c1e1100 */
[----:B-1----:R-:W-:-:S05]  /*5ec0*/  PRMT R11, R164, 0x8880, RZ ;  /* 0x00008880a40b7816 */ /* 0x002fca00000000ff */
[----:B------:R-:W-:-:S07]  /*5ed0*/  IMAD R10, R11, R152, RZ ;  /* 0x000000980b0a7224 */ /* 0x000fce00078e02ff */
.L_x_249:
[----:B------:R-:W-:Y:S05]  /*5ee0*/  BSYNC B1 ;  /* 0x0000000000017941 */ /* 0x000fea0003800000 */
.L_x_248:
        /* <DEDUP_REMOVED lines=11> */
.L_x_251:
[----:B------:R-:W-:Y:S05]  /*5fa0*/  BSYNC B1 ;  /* 0x0000000000017941 */ /* 0x000fea0003800000 */
.L_x_250:
[----:B-1----:R-:W-:Y:S01]  /*5fb0*/  @!P4 IMAD R11, R130, R153, R10 ;  /* 0x00000099820bc224 */ /* 0x002fe200078e020a */
[----:B------:R-:W-:Y:S04]  /*5fc0*/  BSSY B1, `(.L_x_252) ;  /* 0x0000006000017945 */ /* 0x000fe80003800000 */
[----:B------:R1:W-:Y:S01]  /*5fd0*/  @!P4 STG.E.U8 desc[UR36][R6.64+0xd0], R11 ;  /* 0x0000d00b0600c986 */ /* 0x0003e2000c101124 */
[----:B------:R-:W-:Y:S05]  /*5fe0*/  @P3 BRA `(.L_x_253) ;  /* 0x00000000000c3947 */ /* 0x000fea0003800000 */
[----:B------:R-:W1:Y:S02]  /*5ff0*/  LDG.E.U8 R164, desc[UR36][R8.64+0xd1] ;  /* 0x0000d12408a47981 */ /* 0x000e64000c1e1100 */
[----:B-1----:R-:W-:-:S05]  /*6000*/  PRMT R11, R164, 0x8880, RZ ;  /* 0x00008880a40b7816 */ /* 0x002fca00000000ff */
[----:B------:R-:W-:-:S07]  /*6010*/  IMAD R10, R11, R152, RZ ;  /* 0x000000980b0a7224 */ /* 0x000fce00078e02ff */
.L_x_253:
[----:B------:R-:W-:Y:S05]  /*6020*/  BSYNC B1 ;  /* 0x0000000000017941 */ /* 0x000fea0003800000 */
.L_x_252:
[----:B------:R-:W-:Y:S01]  /*6030*/  @!P3 IMAD R131, R131, R153, R10 ;  /* 0x000000998383b224 */ /* 0x000fe200078e020a */
[----:B------:R-:W-:Y:S04]  /*6040*/  BSSY B1, `(.L_x_254) ;  /* 0x0000006000017945 */ /* 0x000fe80003800000 */
[----:B------:R0:W-:Y:S01]  /*6050*/  @!P3 STG.E.U8 desc[UR36][R6.64+0xd1], R131 ;  /* 0x0000d1830600b986 */ /* 0x0001e2000c101124 */
[----:B------:R-:W-:Y:S05]  /*6060*/  @P5 BRA `(.L_x_255) ;  /* 0x00000000000c5947 */ /* 0x000fea0003800000 */
[----:B------:R-:W1:Y:S02]  /*6070*/  LDG.E.U8 R164, desc[UR36][R2.64+0xd8] ;  /* 0x0000d82402a47981 */ /* 0x000e64000c1e1100 */
[----:B-1----:R-:W-:-:S05]  /*6080*/  PRMT R11, R164, 0x8880, RZ ;  /* 0x00008880a40b7816 */ /* 0x002fca00000000ff */
[----:B------:R-:W-:-:S07]  /*6090*/  IMAD R10, R11, R152, RZ ;  /* 0x000000980b0a7224 */ /* 0x000fce00078e02ff */
.L_x_255:
[----:B------:R-:W-:Y:S05]  /*60a0*/  BSYNC B1 ;  /* 0x0000000000017941 */ /* 0x000fea0003800000 */
.L_x_254:
[----:B-1----:R-:W-:Y:S01]  /*60b0*/  @!P5 IMAD R11, R132, R153, R10 ;  /* 0x00000099840bd224 */ /* 0x002fe200078e020a */
[----:B------:R-:W-:Y:S04]  /*60c0*/  BSSY B1, `(.L_x_256) ;  /* 0x0000006000017945 */ /* 0x000fe80003800000 */
[----:B------:R1:W-:Y:S01]  /*60d0*/  @!P5 STG.E.U8 desc[UR36][R4.64+0xd8], R11 ;  /* 0x0000d80b0400d986 */ /* 0x0003e2000c101124 */
[----:B------:R-:W-:Y:S05]  /*60e0*/  @P2 BRA `(.L_x_257) ;  /* 0x00000000000c2947 */ /* 0x000fea0003800000 */
[----:B------:R-:W1:Y:S02]  /*60f0*/  LDG.E.U8 R164, desc[UR36][R2.64+0xd9] ;  /* 0x0000d92402a47981 */ /* 0x000e64000c1e1100 */
[----:B-1----:R-:W-:-:S05]  /*6100*/  PRMT R11, R164, 0x8880, RZ ;  /* 0x00008880a40b7816 */ /* 0x002fca00000000ff */
[----:B------:R-:W-:-:S07]  /*6110*/  IMAD R10, R11, R152, RZ ;  /* 0x000000980b0a7224 */ /* 0x000fce00078e02ff */
.L_x_257:
[----:B------:R-:W-:Y:S05]  /*6120*/  BSYNC B1 ;  /* 0x0000000000017941 */ /* 0x000fea0003800000 */
.L_x_256:
        /* <DEDUP_REMOVED lines=11> */
.L_x_259:
[----:B------:R-:W-:Y:S05]  /*61e0*/  BSYNC B1 ;  /* 0x0000000000017941 */ /* 0x000fea0003800000 */
.L_x_258:
[----:B-1----:R-:W-:Y:S01]  /*61f0*/  @!P4 IMAD R11, R134, R153, R10 ;  /* 0x00000099860bc224 */ /* 0x002fe200078e020a */
[----:B------:R-:W-:Y:S04]  /*6200*/  BSSY B1, `(.L_x_260) ;  /* 0x0000006000017945 */ /* 0x000fe80003800000 */
[----:B------:R1:W-:Y:S01]  /*6210*/  @!P4 STG.E.U8 desc[UR36][R6.64+0xd8], R11 ;  /* 0x0000d80b0600c986 */ /* 0x0003e2000c101124 */
[----:B------:R-:W-:Y:S05]  /*6220*/  @P3 BRA `(.L_x_261) ;  /* 0x00000000000c3947 */ /* 0x000fea0003800000 */
[----:B------:R-:W1:Y:S02]  /*6230*/  LDG.E.U8 R164, desc[UR36][R8.64+0xd9] ;  /* 0x0000d92408a47981 */ /* 0x000e64000c1e1100 */
[----:B-1----:R-:W-:-:S05]  /*6240*/  PRMT R11, R164, 0x8880, RZ ;  /* 0x00008880a40b7816 */ /* 0x002fca00000000ff */
[----:B------:R-:W-:-:S07]  /*6250*/  IMAD R10, R11, R152, RZ ;  /* 0x000000980b0a7224 */ /* 0x000fce00078e02ff */
.L_x_261:
[----:B------:R-:W-:Y:S05]  /*6260*/  BSYNC B1 ;  /* 0x0000000000017941 */ /* 0x000fea0003800000 */
.L_x_260:
[----:B------:R-:W-:Y:S01]  /*6270*/  @!P3 IMAD R135, R135, R153, R10 ;  /* 0x000000998787b224 */ /* 0x000fe200078e020a */
[----:B------:R-:W-:Y:S04]  /*6280*/  BSSY B1, `(.L_x_262) ;  /* 0x0000006000017945 */ /* 0x000fe80003800000 */
[----:B------:R0:W-:Y:S01]  /*6290*/  @!P3 STG.E.U8 desc[UR36][R6.64+0xd9], R135 ;  /* 0x0000d9870600b986 */ /* 0x0001e2000c101124 */
[----:B------:R-:W-:Y:S05]  /*62a0*/  @P5 BRA `(.L_x_263) ;  /* 0x00000000000c5947 */ /* 0x000fea0003800000 */
[----:B------:R-:W1:Y:S02]  /*62b0*/  LDG.E.U8 R164, desc[UR36][R2.64+0xe0] ;  /* 0x0000e02402a47981 */ /* 0x000e64000c1e1100 */
[----:B-1----:R-:W-:-:S05]  /*62c0*/  PRMT R11, R164, 0x8880, RZ ;  /* 0x00008880a40b7816 */ /* 0x002fca00000000ff */
[----:B------:R-:W-:-:S07]  /*62d0*/  IMAD R10, R11, R152, RZ ;  /* 0x000000980b0a7224 */ /* 0x000fce00078e02ff */
.L_x_263:
[----:B------:R-:W-:Y:S05]  /*62e0*/  BSYNC B1 ;  /* 0x0000000000017941 */ /* 0x000fea0003800000 */
.L_x_262:
[----:B-1----:R-:W-:Y:S01]  /*62f0*/  @!P5 IMAD R11, R136, R153, R10 ;  /* 0x00000099880bd224 */ /* 0x002fe200078e020a */
[----:B------:R-:W-:Y:S04]  /*6300*/  BSSY B1, `(.L_x_264) ;  /* 0x0000006000017945 */ /* 0x000fe80003800000 */
[----:B------:R1:W-:Y:S01]  /*6310*/  @!P5 STG.E.U8 desc[UR36][R4.64+0xe0], R11 ;  /* 0x0000e00b0400d986 */ /* 0x0003e2000c101124 */
[----:B------:R-:W-:Y:S05]  /*6320*/  @P2 BRA `(.L_x_265) ;  /* 0x00000000000c2947 */ /* 0x000fea0003800000 */
[----:B------:R-:W1:Y:S02]  /*6330*/  LDG.E.U8 R164, desc[UR36][R2.64+0xe1] ;  /* 0x0000e12402a47981 */ /* 0x000e64000c1e1100 */
[----:B-1----:R-:W-:-:S05]  /*6340*/  PRMT R11, R164, 0x8880, RZ ;  /* 0x00008880a40b7816 */ /* 0x002fca00000000ff */
[----:B------:R-:W-:-:S07]  /*6350*/  IMAD R10, R11, R152, RZ ;  /* 0x000000980b0a7224 */ /* 0x000fce00078e02ff */
.L_x_265:
[----:B------:R-:W-:Y:S05]  /*6360*/  BSYNC B1 ;  /* 0x0000000000017941 */ /* 0x000fea0003800000 */
.L_x_264:
        /* <DEDUP_REMOVED lines=11> */
.L_x_267:
[----:B------:R-:W-:Y:S05]  /*6420*/  BSYNC B1 ;  /* 0x0000000000017941 */ /* 0x000fea0003800000 */
.L_x_266:
[----:B-1----:R-:W-:Y:S01]  /*6430*/  @!P4 IMAD R11, R138, R153, R10 ;  /* 0x000000998a0bc224 */ /* 0x002fe200078e020a */
[----:B------:R-:W-:Y:S04]  /*6440*/  BSSY B1, `(.L_x_268) ;  /* 0x0000006000017945 */ /* 0x000fe80003800000 */
[----:B------:R1:W-:Y:S01]  /*6450*/  @!P4 STG.E.U8 desc[UR36][R6.64+0xe0], R11 ;  /* 0x0000e00b0600c986 */ /* 0x0003e2000c101124 */
[----:B------:R-:W-:Y:S05]  /*6460*/  @P3 BRA `(.L_x_269) ;  /* 0x00000000000c3947 */ /* 0x000fea0003800000 */
[----:B------:R-:W1:Y:S02]  /*6470*/  LDG.E.U8 R164, desc[UR36][R8.64+0xe1] ;  /* 0x0000e12408a47981 */ /* 0x000e64000c1e1100 */
[----:B-1----:R-:W-:-:S05]  /*6480*/  PRMT R11, R164, 0x8880, RZ ;  /* 0x00008880a40b7816 */ /* 0x002fca00000000ff */
[----:B------:R-:W-:-:S07]  /*6490*/  IMAD R10, R11, R152, RZ ;  /* 0x000000980b0a7224 */ /* 0x000fce00078e02ff */
.L_x_269:
[----:B------:R-:W-:Y:S05]  /*64a0*/  BSYNC B1 ;  /* 0x0000000000017941 */ /* 0x000fea0003800000 */
.L_x_268:
[----:B------:R-:W-:Y:S01]  /*64b0*/  @!P3 IMAD R139, R139, R153, R10 ;  /* 0x000000998b8bb224 */ /* 0x000fe200078e020a */
[----:B------:R-:W-:Y:S04]  /*64c0*/  BSSY B1, `(.L_x_270) ;  /* 0x0000006000017945 */ /* 0x000fe80003800000 */
[----:B------:R0:W-:Y:S01]  /*64d0*/  @!P3 STG.E.U8 desc[UR36][R6.64+0xe1], R139 ;  /* 0x0000e18b0600b986 */ /* 0x0001e2000c101124 */
[----:B------:R-:W-:Y:S05]  /*64e0*/  @P5 BRA `(.L_x_271) ;  /* 0x00000000000c5947 */ /* 0x000fea0003800000 */
[----:B------:R-:W1:Y:S02]  /*64f0*/  LDG.E.U8 R164, desc[UR36][R2.64+0xe8] ;  /* 0x0000e82402a47981 */ /* 0x000e64000c1e1100 */
[----:B-1----:R-:W-:-:S05]  /*6500*/  PRMT R11, R164, 0x8880, RZ ;  /* 0x00008880a40b7816 */ /* 0x002fca00000000ff */
[----:B------:R-:W-:-:S07]  /*6510*/  IMAD R10, R11, R152, RZ ;  /* 0x000000980b0a7224 */ /* 0x000fce00078e02ff */
.L_x_271:
[----:B------:R-:W-:Y:S05]  /*6520*/  BSYNC B1 ;  /* 0x0000000000017941 */ /* 0x000fea0003800000 */
.L_x_270:
[----:B-1----:R-:W-:Y:S01]  /*6530*/  @!P5 IMAD R11, R140, R153, R10 ;  /* 0x000000998c0bd224 */ /* 0x002fe200078e020a */
[----:B------:R-:W-:Y:S04]  /*6540*/  BSSY B1, `(.L_x_272) ;  /* 0x0000006000017945 */ /* 0x000fe80003800000 */
[----:B------:R1:W-:Y:S01]  /*6550*/  @!P5 STG.E.U8 desc[UR36][R4.64+0xe8], R11 ;  /* 0x0000e80b0400d986 */ /* 0x0003e2000c101124 */
[----:B------:R-:W-:Y:S05]  /*6560*/  @P2 BRA `(.L_x_273) ;  /* 0x00000000000c2947 */ /* 0x000fea0003800000 */
[----:B------:R-:W1:Y:S02]  /*6570*/  LDG.E.U8 R164, desc[UR36][R2.64+0xe9] ;  /* 0x0000e92402a47981 */ /* 0x000e64000c1e1100 */
[----:B-1----:R-:W-:-:S05]  /*6580*/  PRMT R11, R164, 0x8880, RZ ;  /* 0x00008880a40b7816 */ /* 0x002fca00000000ff */
[----:B------:R-:W-:-:S07]  /*6590*/  IMAD R10, R11, R152, RZ ;  /* 0x000000980b0a7224 */ /* 0x000fce00078e02ff */
.L_x_273:
[----:B------:R-:W-:Y:S05]  /*65a0*/  BSYNC B1 ;  /* 0x0000000000017941 */ /* 0x000fea0003800000 */
.L_x_272:
        /* <DEDUP_REMOVED lines=11> */
.L_x_275:
[----:B------:R-:W-:Y:S05]  /*6660*/  BSYNC B1 ;  /* 0x0000000000017941 */ /* 0x000fea0003800000 */
.L_x_274:
[----:B-1----:R-:W-:Y:S01]  /*6670*/  @!P4 IMAD R11, R142, R153, R10 ;  /* 0x000000998e0bc224 */ /* 0x002fe200078e020a */
[----:B------:R-:W-:Y:S04]  /*6680*/  BSSY B1, `(.L_x_276) ;  /* 0x0000006000017945 */ /* 0x000fe80003800000 */
[----:B------:R1:W-:Y:S01]  /*6690*/  @!P4 STG.E.U8 desc[UR36][R6.64+0xe8], R11 ;  /* 0x0000e80b0600c986 */ /* 0x0003e2000c101124 */
[----:B------:R-:W-:Y:S05]  /*66a0*/  @P3 BRA `(.L_x_277) ;  /* 0x00000000000c3947 */ /* 0x000fea0003800000 */
[----:B------:R-:W1:Y:S02]  /*66b0*/  LDG.E.U8 R164, desc[UR36][R8.64+0xe9] ;  /* 0x0000e92408a47981 */ /* 0x000e64000c1e1100 */
[----:B-1----:R-:W-:-:S05]  /*66c0*/  PRMT R11, R164, 0x8880, RZ ;  /* 0x00008880a40b7816 */ /* 0x002fca00000000ff */
[----:B------:R-:W-:-:S07]  /*66d0*/  IMAD R10, R11, R152, RZ ;  /* 0x000000980b0a7224 */ /* 0x000fce00078e02ff */
.L_x_277:
[----:B------:R-:W-:Y:S05]  /*66e0*/  BSYNC B1 ;  /* 0x0000000000017941 */ /* 0x000fea0003800000 */
.L_x_276:
[----:B------:R-:W-:Y:S01]  /*66f0*/  @!P3 IMAD R143, R143, R153, R10 ;  /* 0x000000998f8fb224 */ /* 0x000fe200078e020a */
[----:B------:R-:W-:Y:S04]  /*6700*/  BSSY B1, `(.L_x_278) ;  /* 0x0000006000017945 */ /* 0x000fe80003800000 */
[----:B------:R0:W-:Y:S01]  /*6710*/  @!P3 STG.E.U8 desc[UR36][R6.64+0xe9], R143 ;  /* 0x0000e98f0600b986 */ /* 0x0001e2000c101124 */
[----:B------:R-:W-:Y:S05]  /*6720*/  @P5 BRA `(.L_x_279) ;  /* 0x00000000000c5947 */ /* 0x000fea0003800000 */
[----:B------:R-:W1:Y:S02]  /*6730*/  LDG.E.U8 R164, desc[UR36][R2.64+0xf0] ;  /* 0x0000f02402a47981 */ /* 0x000e64000c1e1100 */
[----:B-1----:R-:W-:-:S05]  /*6740*/  PRMT R11, R164, 0x8880, RZ ;  /* 0x00008880a40b7816 */ /* 0x002fca00000000ff */
[----:B------:R-:W-:-:S07]  /*6750*/  IMAD R10, R11, R152, RZ ;  /* 0x000000980b0a7224 */ /* 0x000fce00078e02ff */
.L_x_279:
[----:B------:R-:W-:Y:S05]  /*6760*/  BSYNC B1 ;  /* 0x0000000000017941 */ /* 0x000fea0003800000 */
.L_x_278:
[----:B-1----:R-:W-:Y:S01]  /*6770*/  @!P5 IMAD R11, R144, R153, R10 ;  /* 0x00000099900bd224 */ /* 0x002fe200078e020a */
[----:B------:R-:W-:Y:S04]  /*6780*/  BSSY B1, `(.L_x_280) ;  /* 0x0000006000017945 */ /* 0x000fe80003800000 */
[----:B------:R1:W-:Y:S01]  /*6790*/  @!P5 STG.E.U8 desc[UR36][R4.64+0xf0], R11 ;  /* 0x0000f00b0400d986 */ /* 0x0003e2000c101124 */
[----:B------:R-:W-:Y:S05]  /*67a0*/  @P2 BRA `(.L_x_281) ;  /* 0x00000000000c2947 */ /* 0x000fea0003800000 */
[----:B------:R-:W1:Y:S02]  /*67b0*/  LDG.E.U8 R164, desc[UR36][R2.64+0xf1] ;  /* 0x0000f12402a47981 */ /* 0x000e64000c1e1100 */
[----:B-1----:R-:W-:-:S05]  /*67c0*/  PRMT R11, R164, 0x8880, RZ ;  /* 0x00008880a40b7816 */ /* 0x002fca00000000ff */
[----:B------:R-:W-:-:S07]  /*67d0*/  IMAD R10, R11, R152, RZ ;  /* 0x000000980b0a7224 */ /* 0x000fce00078e02ff */
.L_x_281:
[----:B------:R-:W-:Y:S05]  /*67e0*/  BSYNC B1 ;  /* 0x0000000000017941 */ /* 0x000fea0003800000 */
.L_x_280:
[C---:B------:R-:W-:Y:S01]  /*67f0*/  ISETP.LT.OR P4, PT, R0.reuse, 0xf1, !P0 ;  /* 0x000000f10000780c */ /* 0x040fe20004781670 */
[----:B------:R-:W-:Y:S01]  /*6800*/  @!P2 IMAD R145, R145, R153, R10 ;  /* 0x000000999191a224 */ /* 0x000fe200078e020a */
[----:B------:R-:W-:Y:S01]  /*6810*/  BSSY B1, `(.L_x_282) ;  /* 0x000000a000017945 */ /* 0x000fe20003800000 */
[C---:B------:R-:W-:Y:S02]  /*6820*/  ISETP.LT.OR P3, PT, R0.reuse, 0xf2, !P0 ;  /* 0x000000f20000780c */ /* 0x040fe40004761670 */
        /* <DEDUP_REMOVED lines=8> */
.L_x_283:
[----:B------:R-:W-:Y:S05]  /*68b0*/  BSYNC B1 ;  /* 0x0000000000017941 */ /* 0x000fea0003800000 */
.L_x_282:
[----:B-1----:R-:W-:Y:S01]  /*68c0*/  @!P4 IMAD R11, R146, R153, R10 ;  /* 0x00000099920bc224 */ /* 0x002fe200078e020a */
[----:B------:R-:W-:Y:S04]  /*68d0*/  BSSY B1, `(.L_x_284) ;  /* 0x0000006000017945 */ /* 0x000fe80003800000 */
[----:B------:R1:W-:Y:S01]  /*68e0*/  @!P4 STG.E.U8 desc[UR36][R6.64+0xf0], R11 ;  /* 0x0000f00b0600c986 */ /* 0x0003e2000c101124 */
[----:B------:R-:W-:Y:S05]  /*68f0*/  @P3 BRA `(.L_x_285) ;  /* 0x00000000000c3947 */ /* 0x000fea0003800000 */
[----:B------:R-:W1:Y:S02]  /*6900*/  LDG.E.U8 R164, desc[UR36][R8.64+0xf1] ;  /* 0x0000f12408a47981 */ /* 0x000e64000c1e1100 */
[----:B-1----:R-:W-:-:S05]  /*6910*/  PRMT R11, R164, 0x8880, RZ ;  /* 0x00008880a40b7816 */ /* 0x002fca00000000ff */
[----:B------:R-:W-:-:S07]  /*6920*/  IMAD R10, R11, R152, RZ ;  /* 0x000000980b0a7224 */ /* 0x000fce00078e02ff */
.L_x_285:
[----:B------:R-:W-:Y:S05]  /*6930*/  BSYNC B1 ;  /* 0x0000000000017941 */ /* 0x000fea0003800000 */
.L_x_284:
[----:B------:R-:W-:Y:S01]  /*6940*/  @!P3 IMAD R147, R147, R153, R10 ;  /* 0x000000999393b224 */ /* 0x000fe200078e020a */
[----:B------:R-:W-:Y:S04]  /*6950*/  BSSY B1, `(.L_x_286) ;  /* 0x0000006000017945 */ /* 0x000fe80003800000 */
[----:B------:R0:W-:Y:S01]  /*6960*/  @!P3 STG.E.U8 desc[UR36][R6.64+0xf1], R147 ;  /* 0x0000f1930600b986 */ /* 0x0001e2000c101124 */
[----:B------:R-:W-:Y:S05]  /*6970*/  @P2 BRA `(.L_x_287) ;  /* 0x00000000000c2947 */ /* 0x000fea0003800000 */
[----:B------:R-:W1:Y:S02]  /*6980*/  LDG.E.U8 R164, desc[UR36][R2.64+0xf8] ;  /* 0x0000f82402a47981 */ /* 0x000e64000c1e1100 */
[----:B-1----:R-:W-:-:S05]  /*6990*/  PRMT R11, R164, 0x8880, RZ ;  /* 0x00008880a40b7816 */ /* 0x002fca00000000ff */
[----:B------:R-:W-:-:S07]  /*69a0*/  IMAD R10, R11, R152, RZ ;  /* 0x000000980b0a7224 */ /* 0x000fce00078e02ff */
.L_x_287:
[----:B------:R-:W-:Y:S05]  /*69b0*/  BSYNC B1 ;  /* 0x0000000000017941 */ /* 0x000fea0003800000 */
.L_x_286:
[----:B-1----:R-:W-:Y:S01]  /*69c0*/  @!P2 IMAD R11, R148, R153, R10 ;  /* 0x00000099940ba224 */ /* 0x002fe200078e020a */
[----:B------:R-:W-:Y:S04]  /*69d0*/  BSSY B1, `(.L_x_288) ;  /* 0x0000006000017945 */ /* 0x000fe80003800000 */
[----:B------:R1:W-:Y:S01]  /*69e0*/  @!P2 STG.E.U8 desc[UR36][R4.64+0xf8], R11 ;  /* 0x0000f80b0400a986 */ /* 0x0003e2000c101124 */
[----:B------:R-:W-:Y:S05]  /*69f0*/  @P1 BRA `(.L_x_289) ;  /* 0x00000000000c1947 */ /* 0x000fea0003800000 */
[----:B------:R-:W1:Y:S02]  /*6a00*/  LDG.E.U8 R164, desc[UR36][R2.64+0xf9] ;  /* 0x0000f92402a47981 */ /* 0x000e64000c1e1100 */
[----:B-1----:R-:W-:-:S05]  /*6a10*/  PRMT R11, R164, 0x8880, RZ ;  /* 0x00008880a40b7816 */ /* 0x002fca00000000ff */
[----:B------:R-:W-:-:S07]  /*6a20*/  IMAD R10, R11, R152, RZ ;  /* 0x000000980b0a7224 */ /* 0x000fce00078e02ff */
.L_x_289:
[----:B------:R-:W-:Y:S05]  /*6a30*/  BSYNC B1 ;  /* 0x0000000000017941 */ /* 0x000fea0003800000 */
.L_x_288:
[----:B------:R-:W-:Y:S01]  /*6a40*/  @!P1 IMAD R149, R149, R153, R10 ;  /* 0x0000009995959224 */ /* 0x000fe200078e020a */
[----:B------:R-:W-:Y:S04]  /*6a50*/  BSSY B1, `(.L_x_290) ;  /* 0x0000006000017945 */ /* 0x000fe80003800000 */
[----:B------:R0:W-:Y:S01]  /*6a60*/  @!P1 STG.E.U8 desc[UR36][R4.64+0xf9], R149 ;  /* 0x0000f99504009986 */ /* 0x0001e2000c101124 */
[----:B------:R-:W-:Y:S05]  /*6a70*/  @P5 BRA `(.L_x_291) ;  /* 0x00000000000c5947 */ /* 0x000fea0003800000 */
[----:B------:R-:W0:Y:S02]  /*6a80*/  LDG.E.U8 R164, desc[UR36][R8.64+0xf8] ;  /* 0x0000f82408a47981 */ /* 0x000e24000c1e1100 */
[----:B0-----:R-:W-:-:S05]  /*6a90*/  PRMT R3, R164, 0x8880, RZ ;  /* 0x00008880a4037816 */ /* 0x001fca00000000ff */
[----:B------:R-:W-:-:S07]  /*6aa0*/  IMAD R10, R3, R152, RZ ;  /* 0x00000098030a7224 */ /* 0x000fce00078e02ff */
.L_x_291:
[----:B------:R-:W-:Y:S05]  /*6ab0*/  BSYNC B1 ;  /* 0x0000000000017941 */ /* 0x000fea0003800000 */
.L_x_290:
[----:B0-----:R-:W-:Y:S01]  /*6ac0*/  @!P5 IMAD R3, R150, R153, R10 ;  /* 0x000000999603d224 */ /* 0x001fe200078e020a */
[----:B------:R-:W-:Y:S01]  /*6ad0*/  ISETP.LT.OR P0, PT, R0, 0xfa, !P0 ;  /* 0x000000fa0000780c */ /* 0x000fe20004701670 */
[----:B------:R-:W-:Y:S03]  /*6ae0*/  BSSY B1, `(.L_x_292) ;  /* 0x0000006000017945 */ /* 0x000fe60003800000 */
[----:B------:R0:W-:Y:S09]  /*6af0*/  @!P5 STG.E.U8 desc[UR36][R6.64+0xf8], R3 ;  /* 0x0000f8030600d986 */ /* 0x0001f2000c101124 */
[----:B------:R-:W-:Y:S05]  /*6b00*/  @P0 BRA `(.L_x_293) ;  /* 0x00000000000c0947 */ /* 0x000fea0003800000 */
[----:B------:R-:W0:Y:S02]  /*6b10*/  LDG.E.U8 R164, desc[UR36][R8.64+0xf9] ;  /* 0x0000f92408a47981 */ /* 0x000e24000c1e1100 */
[----:B0-----:R-:W-:-:S05]  /*6b20*/  PRMT R3, R164, 0x8880, RZ ;  /* 0x00008880a4037816 */ /* 0x001fca00000000ff */
[----:B------:R-:W-:-:S07]  /*6b30*/  IMAD R10, R3, R152, RZ ;  /* 0x00000098030a7224 */ /* 0x000fce00078e02ff */
.L_x_293:
[----:B------:R-:W-:Y:S05]  /*6b40*/  BSYNC B1 ;  /* 0x0000000000017941 */ /* 0x000fea0003800000 */
.L_x_292:
[----:B------:R-:W-:Y:S01]  /*6b50*/  IMAD R151, R151, R153, R10 ;  /* 0x0000009997977224 */ /* 0x000fe200078e020a */
[----:B------:R-:W-:Y:S06]  /*6b60*/  @P0 BRA `(.L_x_294) ;  /* 0x0000001800100947 */ /* 0x000fec0003800000 */
[----:B------:R0:W-:Y:S01]  /*6b70*/  STG.E.U8 desc[UR36][R6.64+0xf9], R151 ;  /* 0x0000f99706007986 */ /* 0x0001e2000c101124 */
[----:B------:R-:W-:Y:S05]  /*6b80*/  BRA `(.L_x_294) ;  /* 0x0000001800087947 */ /* 0x000fea0003800000 */
.L_x_37:
[C---:B------:R-:W-:Y:S02]  /*6b90*/  ISETP.GE.AND P1, PT, R22.reuse, 0x1, PT ;  /* 0x000000011600780c */ /* 0x040fe40003f26270 */
[----:B------:R-:W-:Y:S02]  /*6ba0*/  ISETP.GE.AND P0, PT, R22, 0x9, PT ;  /* 0x000000091600780c */ /* 0x000fe40003f06270 */
[C---:B------:R-:W-:Y:S02]  /*6bb0*/  ISETP.LT.OR P4, PT, R0.reuse, 0x1, !P1 ;  /* 0x000000010000780c */ /* 0x040fe40004f81670 */
[C---:B------:R-:W-:Y:S02]  /*6bc0*/  ISETP.LT.OR P3, PT, R0.reuse, 0x2, !P1 ;  /* 0x000000020000780c */ /* 0x040fe40004f61670 */
[C---:B------:R-:W-:Y:S02]  /*6bd0*/  ISETP.LT.OR P2, PT, R0.reuse, 0x1, !P0 ;  /* 0x000000010000780c */ /* 0x040fe40004741670 */
[----:B------:R-:W-:-:S07]  /*6be0*/  ISETP.LT.OR P5, PT, R0, 0x2, !P0 ;  /* 0x000000020000780c */ /* 0x000fce00047a1670 */
[-C--:B------:R-:W-:Y:S02]  /*6bf0*/  @!P4 IMAD R3, R24, R153.reuse, RZ ;  /* 0x000000991803c224 */ /* 0x080fe400078e02ff */
[-C--:B------:R-:W-:Y:S02]  /*6c00*/  @!P3 IMAD R25, R25, R153.reuse, RZ ;  /* 0x000000991919b224 */ /* 0x080fe400078e02ff */
[-C--:B------:R-:W-:Y:S01]  /*6c10*/  @!P2 IMAD R9, R26, R153.reuse, RZ ;  /* 0x000000991a09a224 */ /* 0x080fe200078e02ff */
[----:B------:R0:W-:Y:S01]  /*6c20*/  @!P4 STG.E.U8 desc[UR36][R4.64], R3 ;  /* 0x000000030400c986 */ /* 0x0001e2000c101124 */
[C---:B------:R-:W-:Y:S01]  /*6c30*/  ISETP.LT.OR P4, PT, R0.reuse, 0x9, !P1 ;  /* 0x000000090000780c */ /* 0x040fe20004f81670 */
[----:B------:R-:W-:Y:S02]  /*6c40*/  @!P5 IMAD R27, R27, R153, RZ ;  /* 0x000000991b1bd224 */ /* 0x000fe400078e02ff */
[----:B------:R-:W-:Y:S01]  /*6c50*/  @!P3 STG.E.U8 desc[UR36][R4.64+0x1], R25 ;  /* 0x000001190400b986 */ /* 0x000fe2000c101124 */
[----:B------:R-:W-:-:S03]  /*6c60*/  ISETP.LT.OR P3, PT, R0, 0xa, !P1 ;  /* 0x0000000a0000780c */ /* 0x000fc60004f61670 */
[----:B------:R1:W-:Y:S01]  /*6c70*/  @!P2 STG.E.U8 desc[UR36][R6.64], R9 ;  /* 0x000000090600a986 */ /* 0x0003e2000c101124 */
[----:B------:R-:W-:-:S03]  /*6c80*/  ISETP.LT.OR P2, PT, R0, 0x9, !P0 ;  /* 0x000000090000780c */ /* 0x000fc60004741670 */
[----:B------:R-:W-:Y:S01]  /*6c90*/  @!P5 STG.E.U8 desc[UR36][R6.64+0x1], R27 ;  /* 0x0000011b0600d986 */ /* 0x000fe2000c101124 */
[----:B------:R-:W-:Y:S01]  /*6ca0*/  ISETP.LT.OR P5, PT, R0, 0xa, !P0 ;  /* 0x0000000a0000780c */ /* 0x000fe200047a1670 */
[----:B------:R-:W-:-:S04]  /*6cb0*/  @!P4 IMAD R11, R28, R153, RZ ;  /* 0x000000991c0bc224 */ /* 0x000fc800078e02ff */
[-C--:B------:R-:W-:Y:S01]  /*6cc0*/  @!P3 IMAD R29, R29, R153.reuse, RZ ;  /* 0x000000991d1db224 */ /* 0x080fe200078e02ff */
[----:B------:R-:W-:Y:S01]  /*6cd0*/  @!P4 STG.E.U8 desc[UR36][R4.64+0x8], R11 ;  /* 0x0000080b0400c986 */ /* 0x000fe2000c101124 */
[----:B------:R-:W-:Y:S02]  /*6ce0*/  ISETP.LT.OR P4, PT, R0, 0x11, !P1 ;  /* 0x000000110000780c */ /* 0x000fe40004f81670 */
[-C--:B0-----:R-:W-:Y:S01]  /*6cf0*/  @!P2 IMAD R3, R30, R153.reuse, RZ ;  /* 0x000000991e03a224 */ /* 0x081fe200078e02ff */
[----:B------:R-:W-:Y:S01]  /*6d00*/  @!P3 STG.E.U8 desc[UR36][R4.64+0x9], R29 ;  /* 0x0000091d0400b986 */ /* 0x000fe2000c101124 */
[C---:B------:R-:W-:Y:S02]  /*6d10*/  ISETP.LT.OR P3, PT, R0.reuse, 0x12, !P1 ;  /* 0x000000120000780c */ /* 0x040fe40004f61670 */
[----:B------:R-:W-:Y:S01]  /*6d20*/  @!P5 IMAD R31, R31, R153, RZ ;  /* 0x000000991f1fd224 */ /* 0x000fe200078e02ff */
[----:B------:R0:W-:Y:S01]  /*6d30*/  @!P2 STG.E.U8 desc[UR36][R6.64+0x8], R3 ;  /* 0x000008030600a986 */ /* 0x0001e2000c101124 */
[----:B------:R-:W-:-:S03]  /*6d40*/  ISETP.LT.OR P2, PT, R0, 0x11, !P0 ;  /* 0x000000110000780c */ /* 0x000fc60004741670 */
[----:B------:R-:W-:Y:S01]  /*6d50*/  @!P5 STG.E.U8 desc[UR36][R6.64+0x9], R31 ;  /* 0x0000091f0600d986 */ /* 0x000fe2000c101124 */
[----:B------:R-:W-:Y:S01]  /*6d60*/  ISETP.LT.OR P5, PT, R0, 0x12, !P0 ;  /* 0x000000120000780c */ /* 0x000fe200047a1670 */
[----:B-1----:R-:W-:-:S04]  /*6d70*/  @!P4 IMAD R9, R32, R153, RZ ;  /* 0x000000992009c224 */ /* 0x002fc800078e02ff */
        /* <DEDUP_REMOVED lines=301> */
[----:B------:R1:W-:Y:S01]  /*8050*/  @!P4 STG.E.U8 desc[UR36][R4.64+0xd8], R11 ;  /* 0x0000d80b0400c986 */ /* 0x0003e2000c101124 */
        /* <DEDUP_REMOVED lines=13> */
[-C--:B-1----:R-:W-:Y:S01]  /*8130*/  @!P2 IMAD R11, R138, R153.reuse, RZ ;  /* 0x000000998a0ba224 */ /* 0x082fe200078e02ff */
[----:B------:R-:W-:Y:S01]  /*8140*/  @!P3 STG.E.U8 desc[UR36][R4.64+0xe1], R137 ;  /* 0x0000e1890400b986 */ /* 0x000fe2000c101124 */
[C---:B------:R-:W-:Y:S02]  /*8150*/  ISETP.LT.OR P3, PT, R0.reuse, 0xea, !P1 ;  /* 0x000000ea0000780c */ /* 0x040fe40004f61670 */
[----:B------:R-:W-:Y:S01]  /*8160*/  @!P5 IMAD R139, R139, R153, RZ ;  /* 0x000000998b8bd224 */ /* 0x000fe200078e02ff */
[----:B------:R1:W-:Y:S01]  /*8170*/  @!P2 STG.E.U8 desc[UR36][R6.64+0xe0], R11 ;  /* 0x0000e00b0600a986 */ /* 0x0003e2000c101124 */
[----:B------:R-:W-:-:S03]  /*8180*/  ISETP.LT.OR P2, PT, R0, 0xe9, !P0 ;  /* 0x000000e90000780c */ /* 0x000fc60004741670 */
[----:B------:R-:W-:Y:S01]  /*8190*/  @!P5 STG.E.U8 desc[UR36][R6.64+0xe1], R139 ;  /* 0x0000e18b0600d986 */ /* 0x000fe2000c101124 */
[----:B------:R-:W-:Y:S01]  /*81a0*/  ISETP.LT.OR P5, PT, R0, 0xea, !P0 ;  /* 0x000000ea0000780c */ /* 0x000fe200047a1670 */
[----:B0-----:R-:W-:-:S04]  /*81b0*/  @!P4 IMAD R3, R140, R153, RZ ;  /* 0x000000998c03c224 */ /* 0x001fc800078e02ff */
[-C--:B------:R-:W-:Y:S01]  /*81c0*/  @!P3 IMAD R141, R141, R153.reuse, RZ ;  /* 0x000000998d8db224 */ /* 0x080fe200078e02ff */
[----:B------:R0:W-:Y:S01]  /*81d0*/  @!P4 STG.E.U8 desc[UR36][R4.64+0xe8], R3 ;  /* 0x0000e8030400c986 */ /* 0x0001e2000c101124 */
[----:B------:R-:W-:Y:S02]  /*81e0*/  ISETP.LT.OR P4, PT, R0, 0xf2, !P1 ;  /* 0x000000f20000780c */ /* 0x000fe40004f81670 */
[-C--:B--2---:R-:W-:Y:S01]  /*81f0*/  @!P2 IMAD R9, R142, R153.reuse, RZ ;  /* 0x000000998e09a224 */ /* 0x084fe200078e02ff */
[----:B------:R-:W-:Y:S01]  /*8200*/  @!P3 STG.E.U8 desc[UR36][R4.64+0xe9], R141 ;  /* 0x0000e98d0400b986 */ /* 0x000fe2000c101124 */
[C---:B------:R-:W-:Y:S02]  /*8210*/  ISETP.LT.OR P3, PT, R0.reuse, 0xf1, !P1 ;  /* 0x000000f10000780c */ /* 0x040fe40004f61670 */
[----:B------:R-:W-:Y:S01]  /*8220*/  @!P5 IMAD R143, R143, R153, RZ ;  /* 0x000000998f8fd224 */ /* 0x000fe200078e02ff */
[----:B------:R-:W-:Y:S01]  /*8230*/  @!P2 STG.E.U8 desc[UR36][R6.64+0xe8], R9 ;  /* 0x0000e8090600a986 */ /* 0x000fe2000c101124 */
[----:B------:R-:W-:-:S03]  /*8240*/  ISETP.LT.OR P2, PT, R0, 0xf1, !P0 ;  /* 0x000000f10000780c */ /* 0x000fc60004741670 */
[----:B------:R-:W-:Y:S01]  /*8250*/  @!P5 STG.E.U8 desc[UR36][R6.64+0xe9], R143 ;  /* 0x0000e98f0600d986 */ /* 0x000fe2000c101124 */
[----:B------:R-:W-:Y:S01]  /*8260*/  ISETP.LT.OR P5, PT, R0, 0xf9, !P0 ;  /* 0x000000f90000780c */ /* 0x000fe200047a1670 */
[----:B------:R-:W-:-:S04]  /*8270*/  @!P4 IMAD R145, R145, R153, RZ ;  /* 0x000000999191c224 */ /* 0x000fc800078e02ff */
[-C--:B-1----:R-:W-:Y:S01]  /*8280*/  @!P3 IMAD R11, R144, R153.reuse, RZ ;  /* 0x00000099900bb224 */ /* 0x082fe200078e02ff */
[----:B------:R-:W-:Y:S01]  /*8290*/  @!P4 STG.E.U8 desc[UR36][R4.64+0xf1], R145 ;  /* 0x0000f1910400c986 */ /* 0x000fe2000c101124 */
[C---:B------:R-:W-:Y:S02]  /*82a0*/  ISETP.LT.OR P4, PT, R0.reuse, 0xf2, !P0 ;  /* 0x000000f20000780c */ /* 0x040fe40004781670 */
[C---:B------:R-:W-:Y:S01]  /*82b0*/  ISETP.LT.OR P0, PT, R0.reuse, 0xfa, !P0 ;  /* 0x000000fa0000780c */ /* 0x040fe20004701670 */
[----:B------:R1:W-:Y:S01]  /*82c0*/  @!P3 STG.E.U8 desc[UR36][R4.64+0xf0], R11 ;  /* 0x0000f00b0400b986 */ /* 0x0003e2000c101124 */
[----:B------:R-:W-:Y:S01]  /*82d0*/  ISETP.LT.OR P3, PT, R0, 0xf9, !P1 ;  /* 0x000000f90000780c */ /* 0x000fe20004f61670 */
[----:B0-----:R-:W-:Y:S01]  /*82e0*/  @!P2 IMAD R3, R146, R153, RZ ;  /* 0x000000999203a224 */ /* 0x001fe200078e02ff */
[----:B------:R-:W-:-:S04]  /*82f0*/  ISETP.LT.OR P1, PT, R0, 0xfa, !P1 ;  /* 0x000000fa0000780c */ /* 0x000fc80004f21670 */
[----:B------:R0:W-:Y:S03]  /*8300*/  @!P2 STG.E.U8 desc[UR36][R6.64+0xf0], R3 ;  /* 0x0000f0030600a986 */ /* 0x0001e6000c101124 */
[-C--:B------:R-:W-:Y:S02]  /*8310*/  @!P4 IMAD R147, R147, R153.reuse, RZ ;  /* 0x000000999393c224 */ /* 0x080fe400078e02ff */
[-C--:B-1----:R-:W-:Y:S02]  /*8320*/  @!P5 IMAD R11, R150, R153.reuse, RZ ;  /* 0x00000099960bd224 */ /* 0x082fe400078e02ff */
[-C--:B------:R-:W-:Y:S01]  /*8330*/  @!P3 IMAD R9, R148, R153.reuse, RZ ;  /* 0x000000999409b224 */ /* 0x080fe200078e02ff */
[----:B------:R0:W-:Y:S01]  /*8340*/  @!P4 STG.E.U8 desc[UR36][R6.64+0xf1], R147 ;  /* 0x0000f1930600c986 */ /* 0x0001e2000c101124 */
[-C--:B------:R-:W-:Y:S02]  /*8350*/  @!P1 IMAD R149, R149, R153.reuse, RZ ;  /* 0x0000009995959224 */ /* 0x080fe400078e02ff */
[----:B------:R-:W-:Y:S01]  /*8360*/  @!P0 IMAD R151, R151, R153, RZ ;  /* 0x0000009997978224 */ /* 0x000fe200078e02ff */
[----:B------:R0:W-:Y:S04]  /*8370*/  @!P3 STG.E.U8 desc[UR36][R4.64+0xf8], R9 ;  /* 0x0000f8090400b986 */ /* 0x0001e8000c101124 */
[----:B------:R0:W-:Y:S04]  /*8380*/  @!P1 STG.E.U8 desc[UR36][R4.64+0xf9], R149 ;  /* 0x0000f99504009986 */ /* 0x0001e8000c101124 */
[----:B------:R0:W-:Y:S04]  /*8390*/  @!P5 STG.E.U8 desc[UR36][R6.64+0xf8], R11 ;  /* 0x0000f80b0600d986 */ /* 0x0001e8000c101124 */
[----:B------:R0:W-:Y:S02]  /*83a0*/  @!P0 STG.E.U8 desc[UR36][R6.64+0xf9], R151 ;  /* 0x0000f99706008986 */ /* 0x0001e4000c101124 */
.L_x_294:
[----:B------:R-:W-:Y:S05]  /*83b0*/  BSYNC B0 ;  /* 0x0000000000007941 */ /* 0x000fea0003800000 */
.L_x_36:
[----:B0-----:R-:W2:Y:S01]  /*83c0*/  LDL.64 R2, [R1] ;  /* 0x0000000001027983 */ /* 0x001ea20000100a00 */
[----:B------:R-:W-:Y:S01]  /*83d0*/  ULDC.64 UR4, c[0x0][0x650] ;  /* 0x0001940000047ab9 */ /* 0x000fe20000000a00 */
[----:B------:R0:W-:Y:S01]  /*83e0*/  SYNCS.ARRIVE.TRANS64.A1T0 RZ, [R162+UR45], RZ ;  /* 0x000000ffa2ff79a7 */ /* 0x0001e2000810002d */
[----:B------:R-:W-:Y:S01]  /*83f0*/  PRMT R0, RZ, 0x7610, R0 ;  /* 0x00007610ff007816 */ /* 0x000fe20000000000 */
[----:B------:R-:W-:Y:S02]  /*8400*/  IMAD.MOV.U32 R19, RZ, RZ, -0x1 ;  /* 0xffffffffff137424 */ /* 0x000fe400078e00ff */
[----:B------:R-:W-:Y:S01]  /*8410*/  IMAD.MOV.U32 R22, RZ, RZ, -0x1 ;  /* 0xffffffffff167424 */ /* 0x000fe200078e00ff */
[----:B--2---:R-:W-:-:S04]  /*8420*/  LEA R18, P0, R2, R18, 0x1 ;  /* 0x0000001202127211 */ /* 0x004fc800078008ff */
[----:B------:R-:W-:Y:S01]  /*8430*/  LEA.HI.X R17, R2, R17, R23, 0x1, P0 ;  /* 0x0000001102117211 */ /* 0x000fe200000f0c17 */
[----:B------:R-:W-:Y:S01]  /*8440*/  IMAD.MOV.U32 R2, RZ, RZ, -0x1 ;  /* 0xffffffffff027424 */ /* 0x000fe200078e00ff */
[----:B------:R-:W-:-:S04]  /*8450*/  ISETP.GE.U32.AND P0, PT, R18, UR4, PT ;  /* 0x0000000412007c0c */ /* 0x000fc8000bf06070 */
[----:B------:R-:W-:-:S13]  /*8460*/  ISETP.GE.U32.AND.EX P0, PT, R17, UR5, PT, P0 ;  /* 0x0000000511007c0c */ /* 0x000fda000bf06100 */
[----:B0-----:R-:W-:Y:S05]  /*8470*/  @P0 BRA `(.L_x_295) ;  /* 0x0000000400700947 */ /* 0x001fea0003800000 */
[----:B------:R-:W0:Y:S01]  /*8480*/  S2R R10, SR_CTAID.X ;  /* 0x00000000000a7919 */ /* 0x000e220000002500 */
[----:B------:R-:W2:Y:S01]  /*8490*/  LDC.64 R8, c[0x0][0x628] ;  /* 0x00018a00ff087b82 */ /* 0x000ea20000000a00 */
[----:B------:R-:W-:Y:S01]  /*84a0*/  ULDC UR4, c[0x0][0x150] ;  /* 0x0000540000047ab9 */ /* 0x000fe20000000800 */
[----:B---3--:R-:W-:Y:S01]  /*84b0*/  IMAD.MOV.U32 R6, RZ, RZ, R18 ;  /* 0x000000ffff067224 */ /* 0x008fe200078e0012 */
[----:B------:R-:W3:Y:S01]  /*84c0*/  S2R R20, SR_CTAID.Y ;  /* 0x0000000000147919 */ /* 0x000ee20000002600 */
[----:B------:R-:W-:-:S04]  /*84d0*/  IMAD.MOV.U32 R7, RZ, RZ, R17 ;  /* 0x000000ffff077224 */ /* 0x000fc800078e0011 */
[----:B------:R-:W1:Y:S08]  /*84e0*/  LDC R15, c[0x0][0x144] ;  /* 0x00005100ff0f7b82 */ /* 0x000e700000000800 */
[----:B------:R-:W1:Y:S08]  /*84f0*/  LDC R0, c[0x0][0x630] ;  /* 0x00018c00ff007b82 */ /* 0x000e700000000800 */
[----:B------:R-:W1:Y:S01]  /*8500*/  LDC.64 R12, c[0x0][0x620] ;  /* 0x00018800ff0c7b82 */ /* 0x000e620000000a00 */
[----:B--2---:R-:W-:-:S04]  /*8510*/  ISETP.NE.U32.AND P0, PT, R8, RZ, PT ;  /* 0x000000ff0800720c */ /* 0x004fc80003f05070 */
[----:B------:R-:W-:Y:S02]  /*8520*/  ISETP.NE.AND.EX P0, PT, R9, RZ, PT, P0 ;  /* 0x000000ff0900720c */ /* 0x000fe40003f05300 */
[----:B0-----:R-:W-:-:S05]  /*8530*/  I2FP.F32.U32 R2, R10 ;  /* 0x0000000a00027245 */ /* 0x001fca0000201000 */
[----:B------:R-:W-:-:S04]  /*8540*/  FMUL R2, R2, UR4 ;  /* 0x0000000402027c20 */ /* 0x000fc80008400000 */
[----:B------:R0:W2:Y:S02]  /*8550*/  F2I.U32.TRUNC.NTZ R14, R2 ;  /* 0x00000002000e7305 */ /* 0x0000a4000020f000 */
[----:B---3--:R-:W-:Y:S05]  /*8560*/  @!P0 BRA `(.L_x_296) ;  /* 0x0000000000288947 */ /* 0x008fea0003800000 */
[----:B------:R-:W3:Y:S02]  /*8570*/  LDC R3, c[0x0][0x634] ;  /* 0x00018d00ff037b82 */ /* 0x000ee40000000800 */
[----:B---3--:R-:W-:-:S05]  /*8580*/  IADD3 R7, P0, R18, R3, RZ ;  /* 0x0000000312077210 */ /* 0x008fca0007f1e0ff */
[----:B-1----:R-:W-:-:S04]  /*8590*/  IMAD.X R11, RZ, RZ, R17, P0 ;  /* 0x000000ffff0b7224 */ /* 0x002fc800000e0611 */
[----:B0-----:R-:W-:-:S04]  /*85a0*/  IMAD.WIDE.U32 R2, R11, R8, RZ ;  /* 0x000000080b027225 */ /* 0x001fc800078e00ff */
[----:B----4-:R-:W-:-:S04]  /*85b0*/  IMAD.WIDE.U32 R4, P0, R7, R9, R2 ;  /* 0x0000000907047225 */ /* 0x010fc80007800002 */
[----:B------:R-:W-:-:S04]  /*85c0*/  IMAD.WIDE.U32 R2, R7, R8, RZ ;  /* 0x0000000807027225 */ /* 0x000fc800078e00ff */
[----:B------:R-:W-:Y:S01]  /*85d0*/  IMAD.X R7, RZ, RZ, RZ, P0 ;  /* 0x000000ffff077224 */ /* 0x000fe200000e06ff */
[----:B------:R-:W-:Y:S01]  /*85e0*/  IADD3 RZ, P0, R3, R4, RZ ;  /* 0x0000000403ff7210 */ /* 0x000fe20007f1e0ff */
[----:B------:R-:W-:-:S04]  /*85f0*/  IMAD.MOV.U32 R6, RZ, RZ, R5 ;  /* 0x000000ffff067224 */ /* 0x000fc800078e0005 */
[----:B------:R-:W-:-:S08]  /*8600*/  IMAD.WIDE.U32.X R6, R11, R9, R6, P0 ;  /* 0x000000090b067225 */ /* 0x000fd000000e0406 */
.L_x_296:
[----:B------:R-:W3:Y:S01]  /*8610*/  LDC.64 R26, c[0x0][0x640] ;  /* 0x00019000ff1a7b82 */ /* 0x000ee20000000a00 */
[-C--:B-1----:R-:W-:Y:S01]  /*8620*/  SHF.R.U64 R11, R6, R0.reuse, R7 ;  /* 0x00000000060b7219 */ /* 0x082fe20000001207 */
[----:B------:R-:W-:Y:S01]  /*8630*/  IMAD.MOV.U32 R19, RZ, RZ, R17 ;  /* 0x000000ffff137224 */ /* 0x000fe200078e0011 */
[----:B------:R-:W-:Y:S01]  /*8640*/  SHF.R.U32.HI R0, RZ, R0, R7 ;  /* 0x00000000ff007219 */ /* 0x000fe20000011607 */
[----:B--2---:R-:W-:Y:S01]  /*8650*/  IMAD.MOV R14, RZ, RZ, -R14 ;  /* 0x000000ffff0e7224 */ /* 0x004fe200078e0a0e */
[----:B----4-:R-:W-:Y:S01]  /*8660*/  IADD3 R5, P0, RZ, -R11, RZ ;  /* 0x8000000bff057210 */ /* 0x010fe20007f1e0ff */
[----:B------:R-:W-:Y:S01]  /*8670*/  ULDC UR4, c[0x0][0x154] ;  /* 0x0000550000047ab9 */ /* 0x000fe20000000800 */
[----:B------:R-:W-:Y:S01]  /*8680*/  IMAD.MOV.U32 R7, RZ, RZ, 0x1 ;  /* 0x00000001ff077424 */ /* 0x000fe200078e00ff */
[----:B------:R-:W1:Y:S01]  /*8690*/  LDC R4, c[0x0][0x618] ;  /* 0x00018600ff047b82 */ /* 0x000e620000000800 */
[----:B------:R-:W-:Y:S02]  /*86a0*/  IMAD R22, R15, R14, R10 ;  /* 0x0000000e0f167224 */ /* 0x000fe400078e020a */
[----:B------:R-:W-:-:S04]  /*86b0*/  IMAD.X R3, RZ, RZ, ~R0, P0 ;  /* 0x000000ffff037224 */ /* 0x000fc800000e0e00 */
[-C--:B------:R-:W-:Y:S01]  /*86c0*/  IMAD R0, R3, R12.reuse, RZ ;  /* 0x0000000c03007224 */ /* 0x080fe200078e02ff */
[----:B------:R-:W2:Y:S01]  /*86d0*/  LDC R6, c[0x0][0x608] ;  /* 0x00018200ff067b82 */ /* 0x000ea20000000800 */
[----:B0-----:R-:W-:-:S04]  /*86e0*/  IMAD.WIDE.U32 R2, R5, R12, R18 ;  /* 0x0000000c05027225 */ /* 0x001fc800078e0012 */
[----:B------:R-:W-:Y:S01]  /*86f0*/  IMAD R5, R5, R13, R0 ;  /* 0x0000000d05057224 */ /* 0x000fe200078e0200 */
[----:B------:R-:W-:Y:S02]  /*8700*/  I2FP.F32.U32 R0, R20 ;  /* 0x0000001400007245 */ /* 0x000fe40000201000 */
[----:B------:R-:W0:Y:S01]  /*8710*/  LDC R24, c[0x0][0x658] ;  /* 0x00019600ff187b82 */ /* 0x000e220000000800 */
[----:B------:R-:W-:Y:S01]  /*8720*/  IMAD.IADD R3, R3, 0x1, R5 ;  /* 0x0000000103037824 */ /* 0x000fe200078e0205 */
[----:B---3--:R-:W-:Y:S01]  /*8730*/  ISETP.NE.U32.AND P0, PT, R26, RZ, PT ;  /* 0x000000ff1a00720c */ /* 0x008fe20003f05070 */
[----:B------:R-:W-:Y:S01]  /*8740*/  FMUL R0, R0, UR4 ;  /* 0x0000000400007c20 */ /* 0x000fe20008400000 */
[----:B------:R-:W-:Y:S02]  /*8750*/  IMAD.MOV.U32 R5, RZ, RZ, -0x1 ;  /* 0xffffffffff057424 */ /* 0x000fe400078e00ff */
[----:B------:R-:W-:Y:S01]  /*8760*/  ISETP.NE.AND.EX P0, PT, R27, RZ, PT, P0 ;  /* 0x000000ff1b00720c */ /* 0x000fe20003f05300 */
[----:B------:R3:W4:Y:S01]  /*8770*/  F2I.U32.TRUNC.NTZ R12, R0 ;  /* 0x00000000000c7305 */ /* 0x000722000020f000 */
[----:B------:R-:W3:Y:S01]  /*8780*/  LDC R15, c[0x0][0x148] ;  /* 0x00005200ff0f7b82 */ /* 0x000ee20000000800 */
[----:B-1----:R-:W-:-:S02]  /*8790*/  SHF.R.U64 R10, R2, R4, R3 ;  /* 0x00000004020a7219 */ /* 0x002fc40000001203 */
[----:B------:R-:W-:-:S05]  /*87a0*/  SHF.R.U32.HI R3, RZ, R4, R3 ;  /* 0x00000004ff037219 */ /* 0x000fca0000011603 */
[----:B------:R-:W1:Y:S01]  /*87b0*/  LDC R14, c[0x0][0x600] ;  /* 0x00018000ff0e7b82 */ /* 0x000e620000000800 */
[-CC-:B--2---:R-:W-:Y:S02]  /*87c0*/  SHF.R.U64 R8, R10, R6.reuse, R3.reuse ;  /* 0x000000060a087219 */ /* 0x184fe40000001203 */
[----:B------:R-:W-:-:S05]  /*87d0*/  SHF.R.U32.HI R3, RZ, R6, R3 ;  /* 0x00000006ff037219 */ /* 0x000fca0000011603 */
[----:B------:R-:W2:Y:S01]  /*87e0*/  LDC R21, c[0x0][0x648] ;  /* 0x00019200ff157b82 */ /* 0x000ea20000000800 */
[-CC-:B0-----:R-:W-:Y:S02]  /*87f0*/  SHF.R.U64 R13, R8, R24.reuse, R3.reuse ;  /* 0x00000018080d7219 */ /* 0x181fe40000001203 */
[-C--:B------:R-:W-:Y:S02]  /*8800*/  SHF.L.U32 R5, R5, R24.reuse, RZ ;  /* 0x0000001805057219 */ /* 0x080fe400000006ff */
[-C--:B------:R-:W-:Y:S01]  /*8810*/  SHF.R.U32.HI R3, RZ, R24.reuse, R3 ;  /* 0x00000018ff037219 */ /* 0x080fe20000011603 */
[----:B------:R-:W-:Y:S01]  /*8820*/  IMAD.MOV.U32 R2, RZ, RZ, R13 ;  /* 0x000000ffff027224 */ /* 0x000fe200078e000d */
[----:B------:R-:W-:Y:S01]  /*8830*/  SHF.L.U32 R24, R7, R24, RZ ;  /* 0x0000001807187219 */ /* 0x000fe200000006ff */
[----:B------:R-:W0:Y:S01]  /*8840*/  LDC R25, c[0x0][0x638] ;  /* 0x00018e00ff197b82 */ /* 0x000e220000000800 */
[----:B------:R-:W-:-:S07]  /*8850*/  LOP3.LUT R19, RZ, R5, RZ, 0x33, !PT ;  /* 0x00000005ff137212 */ /* 0x000fce00078e33ff */
[----:B------:R-:W0:Y:S01]  /*8860*/  LDC R28, c[0x0][0x610] ;  /* 0x00018400ff1c7b82 */ /* 0x000e220000000800 */
[----:B----4-:R-:W-:Y:S05]  /*8870*/  @!P0 BRA `(.L_x_297) ;  /* 0x0000000000288947 */ /* 0x010fea0003800000 */
[----:B---3--:R-:W3:Y:S02]  /*8880*/  LDC R0, c[0x0][0x64c] ;  /* 0x00019300ff007b82 */ /* 0x008ee40000000800 */
[----:B---3--:R-:W-:-:S05]  /*8890*/  IADD3 R7, P0, R13, R0, RZ ;  /* 0x000000000d077210 */ /* 0x008fca0007f1e0ff */
        /* <DEDUP_REMOVED lines=8> */
.L_x_297:
[----:B------:R-:W4:Y:S01]  /*8920*/  LDC R4, c[0x0][0x65c] ;  /* 0x00019700ff047b82 */ /* 0x000f220000000800 */
[----:B--23--:R-:W-:Y:S01]  /*8930*/  SHF.R.U64 R0, R2, R21, R3 ;  /* 0x0000001502007219 */ /* 0x00cfe20000001203 */
[----:B-1----:R-:W-:Y:S01]  /*8940*/  VIADD R3, R14, 0xffffffff ;  /* 0xffffffff0e037836 */ /* 0x002fe20000000000 */
[----:B------:R-:W-:Y:S01]  /*8950*/  LOP3.LUT R19, R8, R19, RZ, 0xc0, !PT ;  /* 0x0000001308137212 */ /* 0x000fe200078ec0ff */
[----:B------:R-:W-:Y:S02]  /*8960*/  IMAD.MOV R12, RZ, RZ, -R12 ;  /* 0x000000ffff0c7224 */ /* 0x000fe400078e0a0c */
[----:B------:R-:W-:Y:S01]  /*8970*/  IMAD.MOV R2, RZ, RZ, -R0 ;  /* 0x000000ffff027224 */ /* 0x000fe200078e0a00 */
[----:B------:R-:W-:Y:S01]  /*8980*/  LOP3.LUT R3, R10, R3, RZ, 0xc0, !PT ;  /* 0x000000030a037212 */ /* 0x000fe200078ec0ff */
[----:B------:R-:W-:Y:S02]  /*8990*/  IMAD R19, R24, R0, R19 ;  /* 0x0000000018137224 */ /* 0x000fe400078e0213 */
[----:B0-----:R-:W-:-:S04]  /*89a0*/  IMAD R0, R2, R25, R13 ;  /* 0x0000001902007224 */ /* 0x001fc800078e020d */
[----:B------:R-:W-:Y:S01]  /*89b0*/  IMAD R2, R0, R14, R3 ;  /* 0x0000000e00027224 */ /* 0x000fe200078e0203 */
[----:B----4-:R-:W-:Y:S01]  /*89c0*/  ISETP.NE.AND P0, PT, R4, 0x1, PT ;  /* 0x000000010400780c */ /* 0x010fe20003f05270 */
[----:B------:R-:W-:-:S05]  /*89d0*/  IMAD.MOV.U32 R4, RZ, RZ, 0x1 ;  /* 0x00000001ff047424 */ /* 0x000fca00078e00ff */
[----:B------:R-:W-:-:S07]  /*89e0*/  PRMT R0, R4, 0x7610, R0 ;  /* 0x0000761004007816 */ /* 0x000fce0000000000 */
[----:B------:R-:W-:-:S04]  /*89f0*/  @P0 IMAD R22, R15, R12, R20 ;  /* 0x0000000c0f160224 */ /* 0x000fc800078e0214 */
[----:B------:R-:W-:-:S05]  /*8a00*/  IMAD R19, R19, R28, R22 ;  /* 0x0000001c13137224 */ /* 0x000fca00078e0216 */
[----:B------:R-:W-:Y:S02]  /*8a10*/  SEL R22, R2, R19, !P0 ;  /* 0x0000001302167207 */ /* 0x000fe40004000000 */
[----:B------:R-:W-:Y:S01]  /*8a20*/  SEL R19, R19, R2, !P0 ;  /* 0x0000000213137207 */ /* 0x000fe20004000000 */
[----:B------:R-:W-:-:S07]  /*8a30*/  IMAD.MOV.U32 R2, RZ, RZ, R11 ;  /* 0x000000ffff027224 */ /* 0x000fce00078e000b */
.L_x_295:
[----:B------:R-:W-:Y:S02]  /*8a40*/  LOP3.LUT P0, RZ, R0, 0xff, RZ, 0xc0, !PT ;  /* 0x000000ff00ff7812 */ /* 0x000fe4000780c0ff */
[----:B------:R-:W-:-:S11]  /*8a50*/  LOP3.LUT R165, R165, 0x1, RZ, 0x3c, !PT ;  /* 0x00000001a5a57812 */ /* 0x000fd600078e3cff */
[----:B------:R-:W-:Y:S05]  /*8a60*/  @P0 BRA `(.L_x_298) ;  /* 0xffffff8c000c0947 */ /* 0x000fea000383ffff */
[----:B------:R-:W-:Y:S05]  /*8a70*/  EXIT ;  /* 0x000000000000794d */ /* 0x000fea0003800000 */
.L_x_17:
[----:B------:R-:W-:-:S08]  /*8a80*/  ISETP.NE.AND P0, PT, R5, RZ, PT ;  /* 0x000000ff0500720c */ /* 0x000fd00003f05270 */
[----:B0-----:R-:W0:-:S00]  /*8a90*/  USETMAXREG.DEALLOC.CTAPOOL 0x28 ;  /* 0x00000028000079c8 */ /* 0x001e0000080e0500 */
[----:B------:R-:W-:Y:S05]  /*8aa0*/  @P0 EXIT ;  /* 0x000000000000094d */ /* 0x000fea0003800000 */
[----:B0-----:R-:W-:Y:S01]  /*8ab0*/  LOP3.LUT P0, RZ, R8, 0xff, RZ, 0xc0, !PT ;  /* 0x000000ff08ff7812 */ /* 0x001fe2000780c0ff */
[----:B------:R-:W-:Y:S02]  /*8ac0*/  IMAD.MOV.U32 R0, RZ, RZ, 0x1 ;  /* 0x00000001ff007424 */ /* 0x000fe400078e00ff */
[----:B------:R-:W-:-:S10]  /*8ad0*/  IMAD.MOV.U32 R7, RZ, RZ, RZ ;  /* 0x000000ffff077224 */ /* 0x000fd400078e00ff */
[----:B------:R-:W-:Y:S05]  /*8ae0*/  @!P0 BRA `(.L_x_299) ;  /* 0x0000000c00748947 */ /* 0x000fea0003800000 */
[----:B------:R-:W0:Y:S01]  /*8af0*/  S2UR UR9, SR_CgaCtaId ;  /* 0x00000000000979c3 */ /* 0x000e220000008800 */
[----:B------:R-:W-:Y:S01]  /*8b00*/  ULDC UR5, c[0x0][0x658] ;  /* 0x0001960000057ab9 */ /* 0x000fe20000000800 */
[----:B------:R-:W-:Y:S01]  /*8b10*/  UMOV UR10, 0xffffffff ;  /* 0xffffffff000a7882 */ /* 0x000fe20000000000 */
[----:B------:R-:W-:Y:S01]  /*8b20*/  UMOV UR11, 0x1 ;  /* 0x00000001000b7882 */ /* 0x000fe20000000000 */
[----:B------:R-:W-:Y:S01]  /*8b30*/  USHF.L.U32 UR10, UR10, UR5, URZ ;  /* 0x000000050a0a7299 */ /* 0x000fe2000800063f */
[----:B------:R-:W-:Y:S01]  /*8b40*/  LOP3.LUT P0, RZ, R4, 0x1f, RZ, 0xc0, !PT ;  /* 0x0000001f04ff7812 */ /* 0x000fe2000780c0ff */
[----:B------:R-:W-:Y:S01]  /*8b50*/  BSSY B0, `(.L_x_299) ;  /* 0x00000d6000007945 */ /* 0x000fe20003800000 */
[C---:B------:R-:W-:Y:S01]  /*8b60*/  ISETP.NE.AND P2, PT, R3.reuse, RZ, PT ;  /* 0x000000ff0300720c */ /* 0x040fe20003f45270 */
[----:B------:R-:W-:Y:S01]  /*8b70*/  IMAD.MOV.U32 R8, RZ, RZ, 0x1 ;  /* 0x00000001ff087424 */ /* 0x000fe200078e00ff */
[----:B------:R-:W-:Y:S01]  /*8b80*/  ISETP.NE.OR P0, PT, R3, RZ, !P0 ;  /* 0x000000ff0300720c */ /* 0x000fe20004705670 */
[----:B------:R-:W-:Y:S01]  /*8b90*/  IMAD.MOV.U32 R0, RZ, RZ, 0x1 ;  /* 0x00000001ff007424 */ /* 0x000fe200078e00ff */
[----:B------:R-:W-:Y:S01]  /*8ba0*/  LOP3.LUT R6, R16, 0x2, RZ, 0xfc, !PT ;  /* 0x0000000210067812 */ /* 0x000fe200078efcff */
[----:B------:R-:W-:Y:S01]  /*8bb0*/  IMAD.MOV.U32 R7, RZ, RZ, RZ ;  /* 0x000000ffff077224 */ /* 0x000fe200078e00ff */
[----:B------:R-:W-:Y:S01]  /*8bc0*/  ULDC UR4, c[0x0][0x600] ;  /* 0x0001800000047ab9 */ /* 0x000fe20000000800 */
[----:B------:R-:W-:Y:S01]  /*8bd0*/  UMOV UR18, 0x5 ;  /* 0x0000000500127882 */ /* 0x000fe20000000000 */
[----:B------:R-:W-:-:S02]  /*8be0*/  UIADD3 UR26, UR40, 0x1, URZ ;  /* 0x00000001281a7890 */ /* 0x000fc4000fffe03f */
[----:B------:R-:W-:Y:S02]  /*8bf0*/  UIADD3 UR4, UR4, -0x1, URZ ;  /* 0xffffffff04047890 */ /* 0x000fe4000fffe03f */
[----:B------:R-:W-:Y:S01]  /*8c00*/  USHF.L.U32 UR5, UR11, UR5, URZ ;  /* 0x000000050b057299 */ /* 0x000fe2000800063f */
[----:B------:R-:W-:Y:S01]  /*8c10*/  ULDC.64 UR24, c[0x0][0x198] ;  /* 0x0000660000187ab9 */ /* 0x000fe20000000a00 */
[----:B0-----:R-:W-:Y:S02]  /*8c20*/  ULOP3.LUT UR8, UR9, 0x1, URZ, 0xc0, !UPT ;  /* 0x0000000109087892 */ /* 0x001fe4000f8ec03f */
[----:B------:R-:W-:Y:S02]  /*8c30*/  USHF.L.U32 UR7, UR9, 0xd, URZ ;  /* 0x0000000d09077899 */ /* 0x000fe4000800063f */
[----:B------:R-:W-:Y:S02]  /*8c40*/  USHF.R.U32.HI UR27, URZ, 0x1, UR9 ;  /* 0x000000013f1b7899 */ /* 0x000fe40008011609 */
[----:B------:R-:W-:-:S02]  /*8c50*/  USHF.L.U32 UR6, UR9, 0x7, URZ ;  /* 0x0000000709067899 */ /* 0x000fc4000800063f */
[----:B------:R-:W-:Y:S02]  /*8c60*/  ULOP3.LUT UR9, UR9, 0xfffffffe, URZ, 0xc0, !UPT ;  /* 0xfffffffe09097892 */ /* 0x000fe4000f8ec03f */
[----:B------:R-:W-:Y:S02]  /*8c70*/  UISETP.GT.U32.AND UP0, UPT, UR8, 0xffff, UPT ;  /* 0x0000ffff0800788c */ /* 0x000fe4000bf04070 */
[----:B------:R-:W-:Y:S02]  /*8c80*/  ULOP3.LUT UR13, UR7, 0x2000, URZ, 0xc0, !UPT ;  /* 0x00002000070d7892 */ /* 0x000fe4000f8ec03f */
[----:B------:R-:W-:Y:S02]  /*8c90*/  ULOP3.LUT UR7, URZ, UR10, URZ, 0x33, !UPT ;  /* 0x0000000a3f077292 */ /* 0x000fe4000f8e333f */
[----:B------:R-:W-:Y:S02]  /*8ca0*/  USHF.L.U32 UR10, UR11, UR9, URZ ;  /* 0x000000090b0a7299 */ /* 0x000fe4000800063f */
[----:B------:R-:W-:-:S02]  /*8cb0*/  ULOP3.LUT UR9, UR9, 0x1, URZ, 0xfc, !UPT ;  /* 0x0000000109097892 */ /* 0x000fc4000f8efc3f */
[----:B------:R-:W-:Y:S02]  /*8cc0*/  USEL UR8, UR8, 0xffff, !UP0 ;  /* 0x0000ffff08087887 */ /* 0x000fe4000c000000 */
[----:B------:R-:W-:Y:S02]  /*8cd0*/  USHF.L.U32 UR9, UR11, UR9, URZ ;  /* 0x000000090b097299 */ /* 0x000fe4000800063f */
[----:B------:R-:W-:Y:S02]  /*8ce0*/  ULOP3.LUT UR8, UR8, 0xffff, URZ, 0xc0, !UPT ;  /* 0x0000ffff08087892 */ /* 0x000fe4000f8ec03f */
[----:B------:R-:W-:Y:S02]  /*8cf0*/  ULEA UR28, UR27, 0x180, 0xb ;  /* 0x000001801b1c7891 */ /* 0x000fe4000f8e583f */
[----:B------:R-:W-:Y:S02]  /*8d00*/  ULOP3.LUT UR6, UR6, 0x80, URZ, 0xc0, !UPT ;  /* 0x0000008006067892 */ /* 0x000fe4000f8ec03f */
[----:B------:R-:W-:-:S02]  /*8d10*/  ULOP3.LUT UR13, UR13, 0x5180, URZ, 0xfc, !UPT ;  /* 0x000051800d0d7892 */ /* 0x000fc4000f8efc3f */
[----:B------:R-:W-:Y:S02]  /*8d20*/  ULOP3.LUT UR19, UR10, UR9, URZ, 0xfc, !UPT ;  /* 0x000000090a137292 */ /* 0x000fe4000f8efc3f */
[----:B------:R-:W-:-:S12]  /*8d30*/  USHF.L.U32 UR18, UR18, UR8, URZ ;  /* 0x0000000812127299 */ /* 0x000fd8000800063f */
.L_x_311:
[----:B------:R-:W-:-:S03]  /*8d40*/  UMOV UR8, 0xffffffff ;  /* 0xffffffff00087882 */ /* 0x000fc60000000000 */
[----:B------:R-:W-:Y:S05]  /*8d50*/  BRA.DIV UR8, `(.L_x_300) ;  /* 0x0000001208107947 */ /* 0x000fea000b800000 */
[----:B------:R-:W-:-:S13]  /*8d60*/  ELECT P6, URZ, PT ;  /* 0x00000000003f782f */ /* 0x000fda00038c0000 */
.L_x_325:
[----:B------:R-:W0:Y:S01]  /*8d70*/  LDC R3, c[0x0][0x28c] ;  /* 0x0000a300ff037b82 */ /* 0x000e220000000800 */
[----:B------:R-:W-:Y:S01]  /*8d80*/  BSSY B1, `(.L_x_301) ;  /* 0x000003a000017945 */ /* 0x000fe20003800000 */
[----:B0-----:R-:W-:-:S13]  /*8d90*/  ISETP.LT.OR P6, PT, R3, 0x1, !P6 ;  /* 0x000000010300780c */ /* 0x001fda00077c1670 */
[----:B------:R-:W-:Y:S05]  /*8da0*/  @P6 BRA `(.L_x_302) ;  /* 0x0000000000dc6947 */ /* 0x000fea0003800000 */
[----:B------:R-:W-:Y:S01]  /*8db0*/  LEA R19, R19, UR27, 0x1 ;  /* 0x0000001b13137c11 */ /* 0x000fe2000f8e08ff */
[----:B------:R-:W-:Y:S01]  /*8dc0*/  IMAD.MOV.U32 R12, RZ, RZ, RZ ;  /* 0x000000ffff0c7224 */ /* 0x000fe200078e00ff */
[----:B------:R-:W-:Y:S01]  /*8dd0*/  LEA R22, R22, UR6, 0x8 ;  /* 0x0000000616167c11 */ /* 0x000fe2000f8e40ff */
[----:B------:R-:W-:Y:S02]  /*8de0*/  IMAD.U32 R13, RZ, RZ, UR26 ;  /* 0x0000001aff0d7e24 */ /* 0x000fe4000f8e00ff */
[----:B------:R-:W-:Y:S02]  /*8df0*/  IMAD.MOV.U32 R3, RZ, RZ, R0 ;  /* 0x000000ffff037224 */ /* 0x000fe400078e0000 */
[----:B------:R-:W-:Y:S02]  /*8e00*/  IMAD.MOV.U32 R4, RZ, RZ, R7 ;  /* 0x000000ffff047224 */ /* 0x000fe400078e0007 */
[----:B------:R-:W-:-:S07]  /*8e10*/  IMAD.SHL.U32 R19, R19, 0x20, RZ ;  /* 0x0000002013137824 */ /* 0x000fce00078e00ff */
.L_x_306:
[----:B------:R-:W0:Y:S01]  /*8e20*/  S2R R10, SR_CgaCtaId ;  /* 0x00000000000a7919 */ /* 0x000e220000008800 */
[----:B------:R-:W-:Y:S01]  /*8e30*/  MOV R5, 0x400 ;  /* 0x0000040000057802 */ /* 0x000fe20000000f00 */
[----:B------:R-:W1:Y:S03]  /*8e40*/  @!P2 LDC R9, c[0x0][0x500] ;  /* 0x00014000ff09ab82 */ /* 0x000e660000000800 */
[----:B0-----:R-:W-:Y:S02]  /*8e50*/  LEA R11, R10, R5, 0x18 ;  /* 0x000000050a0b7211 */ /* 0x001fe400078ec0ff */
[----:B------:R-:W-:-:S03]  /*8e60*/  SHF.L.U32 R5, R3, 0x1f, RZ ;  /* 0x0000001f03057819 */ /* 0x000fc600000006ff */
[----:B------:R-:W-:-:S04]  /*8e70*/  IMAD R10, R4, 0x8, R11 ;  /* 0x00000008040a7824 */ /* 0x000fc800078e020b */
[----:B------:R-:W0:Y:S02]  /*8e80*/  SYNCS.PHASECHK.TRANS64.TRYWAIT P1, [R10+URZ+0x28], R5 ;  /* 0x000028050a0075a7 */ /* 0x000e24000802017f */
[----:B01----:R-:W-:Y:S05]  /*8e90*/  @!P1 BRA `(.L_x_303) ;  /* 0x0000000c00e09947 */ /* 0x003fea0003800000 */
.L_x_326:
[----:B0-----:R-:W-:Y:S01]  /*8ea0*/  PRMT R5, R6, 0x9910, RZ ;  /* 0x0000991006057816 */ /* 0x001fe200000000ff */
[----:B------:R0:W-:Y:S03]  /*8eb0*/  @!P2 SYNCS.ARRIVE.TRANS64 RZ, [R10+URZ], R9 ;  /* 0x000000090affa9a7 */ /* 0x0001e6000800003f */
[----:B------:R-:W-:-:S13]  /*8ec0*/  ISETP.NE.AND P1, PT, R5, 0x2, PT ;  /* 0x000000020500780c */ /* 0x000fda0003f25270 */
[----:B0-----:R-:W-:Y:S05]  /*8ed0*/  @P1 BRA `(.L_x_304) ;  /* 0x0000000000041947 */ /* 0x001fea0003800000 */
[----:B------:R-:W-:Y:S01]  /*8ee0*/  BPT.TRAP 0x1 ;  /* 0x000000040000795c */ /* 0x000fe20000300000 */
.L_x_304:
[----:B------:R-:W-:Y:S05]  /*8ef0*/  @P0 BRA `(.L_x_305) ;  /* 0x0000000000040947 */ /* 0x000fea0003800000 */
[----:B------:R-:W-:Y:S01]  /*8f00*/  BPT.TRAP 0x1 ;  /* 0x000000040000795c */ /* 0x000fe20000300000 */
.L_x_305:
[----:B------:R-:W-:Y:S01]  /*8f10*/  R2UR UR11, R4 ;  /* 0x00000000040b72ca */ /* 0x000fe200000e0000 */
[----:B------:R-:W-:Y:S01]  /*8f20*/  VIADD R13, R13, 0xffffffff ;  /* 0xffffffff0d0d7836 */ /* 0x000fe20000000000 */
[----:B------:R-:W-:Y:S01]  /*8f30*/  R2UR UR21, R11 ;  /* 0x000000000b1572ca */ /* 0x000fe200000e0000 */
[----:B------:R-:W-:Y:S01]  /*8f40*/  UIADD3 UR14, UP0, UR24, 0xf0, URZ ;  /* 0x000000f0180e7890 */ /* 0x000fe2000ff1e03f */
[----:B------:R-:W-:Y:S01]  /*8f50*/  R2UR UR22, R19 ;  /* 0x00000000131672ca */ /* 0x000fe200000e0000 */
[----:B------:R-:W-:Y:S01]  /*8f60*/  UIADD3 UR30, UP1, UR24, 0x1f0, URZ ;  /* 0x000001f0181e7890 */ /* 0x000fe2000ff3e03f */
[----:B------:R-:W-:Y:S01]  /*8f70*/  R2UR UR9, R10 ;  /* 0x000000000a0972ca */ /* 0x000fe200000e0000 */
[----:B------:R-:W-:Y:S01]  /*8f80*/  UIADD3.X UR15, URZ, UR25, URZ, UP0, !UPT ;  /* 0x000000193f0f7290 */ /* 0x000fe200087fe43f */
[----:B------:R-:W-:Y:S01]  /*8f90*/  R2UR UR10, R12 ;  /* 0x000000000c0a72ca */ /* 0x000fe200000e0000 */
[----:B------:R-:W-:Y:S01]  /*8fa0*/  UPRMT UR20, URZ, 0x5410, UR18 ;  /* 0x000054103f147896 */ /* 0x000fe20008000012 */
[----:B------:R-:W-:Y:S01]  /*8fb0*/  R2UR UR12, R2 ;  /* 0x00000000020c72ca */ /* 0x000fe200000e0000 */
[----:B------:R-:W-:Y:S01]  /*8fc0*/  VIADD R4, R4, 0x1 ;  /* 0x0000000104047836 */ /* 0x000fe20000000000 */
[----:B------:R-:W-:Y:S01]  /*8fd0*/  R2UR UR23, R22 ;  /* 0x00000000161772ca */ /* 0x000fe200000e0000 */
[----:B------:R-:W-:Y:S01]  /*8fe0*/  ULEA UR8, UR11, UR28, 0xc ;  /* 0x0000001c0b087291 */ /* 0x000fe2000f8e603f */
[----:B------:R-:W-:Y:S01]  /*8ff0*/  ISETP.GT.AND P3, PT, R13, 0x1, PT ;  /* 0x000000010d00780c */ /* 0x000fe20003f64270 */
[----:B------:R-:W-:Y:S01]  /*9000*/  ULEA UR11, UR11, UR13, 0xe ;  /* 0x0000000d0b0b7291 */ /* 0x000fe2000f8e703f */
[----:B------:R-:W-:Y:S01]  /*9010*/  ISETP.NE.AND P1, PT, R4, 0x5, PT ;  /* 0x000000050400780c */ /* 0x000fe20003f25270 */
[----:B------:R-:W-:Y:S01]  /*9020*/  UIADD3 UR8, UR21, UR8, URZ ;  /* 0x0000000815087290 */ /* 0x000fe2000fffe03f */
[----:B------:R-:W-:Y:S01]  /*9030*/  VIADD R12, R12, 0x40 ;  /* 0x000000400c0c7836 */ /* 0x000fe20000000000 */
[----:B------:R-:W-:Y:S01]  /*9040*/  UIADD3 UR21, UR21, UR11, URZ ;  /* 0x0000000b15157290 */ /* 0x000fe2000fffe03f */
[----:B------:R-:W-:Y:S01]  /*9050*/  SEL R10, RZ, 0x1, P1 ;  /* 0x00000001ff0a7807 */ /* 0x000fe20000800000 */
[----:B------:R-:W-:Y:S01]  /*9060*/  UPRMT UR29, URZ, 0x5410, UR19 ;  /* 0x000054103f1d7896 */ /* 0x000fe20008000013 */
[----:B------:R-:W-:Y:S01]  /*9070*/  SEL R4, R4, RZ, P1 ;  /* 0x000000ff04047207 */ /* 0x000fe20000800000 */
[----:B------:R-:W-:Y:S01]  /*9080*/  UIADD3.X UR31, URZ, UR25, URZ, UP1, !UPT ;  /* 0x000000193f1f7290 */ /* 0x000fe20008ffe43f */
[----:B------:R-:W-:Y:S01]  /*9090*/  LOP3.LUT R3, R3, R10, RZ, 0x3c, !PT ;  /* 0x0000000a03037212 */ /* 0x000fe200078e3cff */
[----:B------:R-:W-:Y:S01]  /*90a0*/  UMOV UR16, 0x0 ;  /* 0x0000000000107882 */ /* 0x000fe20000000000 */
[----:B------:R-:W-:Y:S01]  /*90b0*/  UMOV UR17, 0x10000000 ;  /* 0x1000000000117882 */ /* 0x000fe20000000000 */
[----:B------:R-:W-:-:S02]  /*90c0*/  UMOV UR11, UR22 ;  /* 0x00000016000b7c82 */ /* 0x000fc40008000000 */
[----:B------:R0:W-:Y:S02]  /*90d0*/  UTMALDG.3D.MULTICAST [UR8], [UR14], UR20, desc[UR16] ;  /* 0x000010080e0073b4 */ /* 0x0001e40008011814 */
[----:B0-----:R-:W-:Y:S01]  /*90e0*/  UMOV UR8, UR21 ;  /* 0x0000001500087c82 */ /* 0x001fe20008000000 */
[----:B------:R-:W-:Y:S02]  /*90f0*/  UMOV UR11, UR23 ;  /* 0x00000017000b7c82 */ /* 0x000fe40008000000 */
[----:B------:R0:W-:Y:S02]  /*9100*/  UTMALDG.3D.MULTICAST [UR8], [UR30], UR29, desc[UR16] ;  /* 0x000010081e0073b4 */ /* 0x0001e4000801181d */
[----:B0-----:R-:W-:Y:S05]  /*9110*/  @P3 BRA `(.L_x_306) ;  /* 0xfffffffc00403947 */ /* 0x001fea000383ffff */
.L_x_302:
[----:B------:R-:W-:Y:S05]  /*9120*/  BSYNC B1 ;  /* 0x0000000000017941 */ /* 0x000fea0003800000 */
.L_x_301:
[----:B------:R-:W2:Y:S01]  /*9130*/  LDL.64 R10, [R1] ;  /* 0x00000000010a7983 */ /* 0x000ea20000100a00 */
[----:B------:R-:W-:Y:S01]  /*9140*/  LOP3.LUT P4, RZ, R8, 0xff, RZ, 0xc0, !PT ;  /* 0x000000ff08ff7812 */ /* 0x000fe2000788c0ff */
[----:B------:R-:W-:Y:S01]  /*9150*/  VIADD R4, R7, UR40 ;  /* 0x0000002807047c36 */ /* 0x000fe20008000000 */
[----:B------:R-:W-:Y:S01]  /*9160*/  ULDC.64 UR8, c[0x0][0x650] ;  /* 0x0001940000087ab9 */ /* 0x000fe20000000a00 */
[----:B------:R-:W-:Y:S01]  /*9170*/  IMAD.U32 R7, RZ, RZ, UR40 ;  /* 0x00000028ff077e24 */ /* 0x000fe2000f8e00ff */
[----:B------:R-:W-:Y:S01]  /*9180*/  UISETP.GE.U32.AND UP0, UPT, UR40, 0x5, UPT ;  /* 0x000000052800788c */ /* 0x000fe2000bf06070 */
[----:B------:R-:W-:Y:S01]  /*9190*/  BSSY B1, `(.L_x_307) ;  /* 0x000006f000017945 */ /* 0x000fe20003800000 */
[----:B------:R-:W-:Y:S01]  /*91a0*/  ISETP.GT.U32.AND P1, PT, R4, 0x4, PT ;  /* 0x000000040400780c */ /* 0x000fe20003f24070 */
[----:B------:R-:W-:Y:S01]  /*91b0*/  IMAD.MOV.U32 R19, RZ, RZ, -0x1 ;  /* 0xffffffffff137424 */ /* 0x000fe200078e00ff */
[----:B------:R-:W-:Y:S01]  /*91c0*/  PRMT R8, RZ, 0x7610, R8 ;  /* 0x00007610ff087816 */ /* 0x000fe20000000008 */
[----:B------:R-:W-:Y:S01]  /*91d0*/  IMAD.MOV.U32 R22, RZ, RZ, -0x1 ;  /* 0xffffffffff167424 */ /* 0x000fe200078e00ff */
[----:B------:R-:W-:-:S02]  /*91e0*/  ISETP.LT.U32.AND P1, PT, R7, 0x5, P1 ;  /* 0x000000050700780c */ /* 0x000fc40000f21070 */
[----:B------:R-:W-:Y:S01]  /*91f0*/  PLOP3.LUT P3, PT, PT, PT, UP0, 0x80, 0x0 ;  /* 0x000000000000781c */ /* 0x000fe20003f6f008 */
[----:B------:R-:W0:Y:S01]  /*9200*/  @P4 S2R R3, SR_CgaCtaId ;  /* 0x0000000000034919 */ /* 0x000e220000008800 */
[----:B------:R-:W-:-:S04]  /*9210*/  @P4 MOV R2, 0x400 ;  /* 0x0000040000024802 */ /* 0x000fc80000000f00 */
[----:B0-----:R-:W-:Y:S01]  /*9220*/  @P4 LEA R5, R3, R2, 0x18 ;  /* 0x0000000203054211 */ /* 0x001fe200078ec0ff */
[----:B------:R-:W-:-:S03]  /*9230*/  IMAD.WIDE.U32 R2, R4, -0x33333333, RZ ;  /* 0xcccccccd04027825 */ /* 0x000fc600078e00ff */
[----:B------:R0:W-:Y:S01]  /*9240*/  @P4 SYNCS.ARRIVE.TRANS64.A1T0 RZ, [R5+URZ+0x88], RZ ;  /* 0x000088ff05ff49a7 */ /* 0x0001e2000810003f */
[----:B------:R-:W-:Y:S01]  /*9250*/  IMAD.MOV.U32 R2, RZ, RZ, -0x1 ;  /* 0xffffffffff027424 */ /* 0x000fe200078e00ff */
[----:B0-----:R-:W-:Y:S02]  /*9260*/  SHF.R.U32.HI R5, RZ, 0x2, R3 ;  /* 0x00000002ff057819 */ /* 0x001fe40000011603 */
[----:B------:R-:W-:-:S03]  /*9270*/  SEL R3, RZ, 0x1, !P1 ;  /* 0x00000001ff037807 */ /* 0x000fc60004800000 */
[----:B------:R-:W-:Y:S01]  /*9280*/  IMAD R7, R5, -0x5, R4 ;  /* 0xfffffffb05077824 */ /* 0x000fe200078e0204 */
[----:B------:R-:W-:Y:S02]  /*9290*/  LOP3.LUT R0, R0, R3, RZ, 0x3c, !PT ;  /* 0x0000000300007212 */ /* 0x000fe400078e3cff */
[----:B------:R-:W-:Y:S02]  /*92a0*/  PRMT R3, RZ, 0x7610, R3 ;  /* 0x00007610ff037816 */ /* 0x000fe40000000003 */
[----:B------:R-:W-:Y:S02]  /*92b0*/  @P3 LOP3.LUT R0, R0, 0x1, R5, 0x78, !PT ;  /* 0x0000000100003812 */ /* 0x000fe400078e7805 */
[----:B--2---:R-:W-:-:S04]  /*92c0*/  IADD3 R18, P4, R18, R10, RZ ;  /* 0x0000000a12127210 */ /* 0x004fc80007f9e0ff */
[----:B------:R-:W-:Y:S01]  /*92d0*/  ISETP.GE.U32.AND P1, PT, R18, UR8, PT ;  /* 0x0000000812007c0c */ /* 0x000fe2000bf26070 */
[----:B------:R-:W-:-:S05]  /*92e0*/  IMAD.X R17, R17, 0x1, R23, P4 ;  /* 0x0000000111117824 */ /* 0x000fca00020e0617 */
[----:B------:R-:W-:-:S13]  /*92f0*/  ISETP.GE.U32.AND.EX P1, PT, R17, UR9, PT, P1 ;  /* 0x0000000911007c0c */ /* 0x000fda000bf26110 */
[----:B------:R-:W-:Y:S05]  /*9300*/  @P1 BRA `(.L_x_308) ;  /* 0x00000004005c1947 */ /* 0x000fea0003800000 */
[----:B------:R-:W0:Y:S01]  /*9310*/  S2R R11, SR_CTAID.X ;  /* 0x00000000000b7919 */ /* 0x000e220000002500 */
[----:B------:R-:W-:Y:S01]  /*9320*/  ULDC.64 UR8, c[0x0][0x628] ;  /* 0x00018a0000087ab9 */ /* 0x000fe20000000a00 */
[----:B------:R-:W1:Y:S01]  /*9330*/  LDC R12, c[0x0][0x144] ;  /* 0x00005100ff0c7b82 */ /* 0x000e620000000800 */
[----:B------:R-:W-:Y:S01]  /*9340*/  ISETP.NE.U32.AND P1, PT, RZ, UR8, PT ;  /* 0x00000008ff007c0c */ /* 0x000fe2000bf25070 */
[----:B------:R-:W2:Y:S01]  /*9350*/  S2R R9, SR_CTAID.Y ;  /* 0x0000000000097919 */ /* 0x000ea20000002600 */
[----:B------:R-:W-:Y:S01]  /*9360*/  ULDC UR10, c[0x0][0x150] ;  /* 0x00005400000a7ab9 */ /* 0x000fe20000000800 */
[----:B------:R-:W-:Y:S01]  /*9370*/  ULDC UR11, c[0x0][0x630] ;  /* 0x00018c00000b7ab9 */ /* 0x000fe20000000800 */
[----:B------:R-:W-:Y:S01]  /*9380*/  ISETP.NE.AND.EX P1, PT, RZ, UR9, PT, P1 ;  /* 0x00000009ff007c0c */ /* 0x000fe2000bf25310 */
[----:B------:R-:W-:Y:S01]  /*9390*/  IMAD.MOV.U32 R2, RZ, RZ, R18 ;  /* 0x000000ffff027224 */ /* 0x000fe200078e0012 */
[----:B0-----:R-:W-:-:S05]  /*93a0*/  I2FP.F32.U32 R3, R11 ;  /* 0x0000000b00037245 */ /* 0x001fca0000201000 */
[----:B------:R-:W-:Y:S01]  /*93b0*/  FMUL R14, R3, UR10 ;  /* 0x0000000a030e7c20 */ /* 0x000fe20008400000 */
[----:B------:R-:W-:-:S05]  /*93c0*/  IMAD.MOV.U32 R3, RZ, RZ, R17 ;  /* 0x000000ffff037224 */ /* 0x000fca00078e0011 */
[----:B--2---:R-:W-:Y:S05]  /*93d0*/  @!P1 BRA `(.L_x_309) ;  /* 0x0000000000289947 */ /* 0x004fea0003800000 */
[----:B------:R-:W-:Y:S02]  /*93e0*/  ULDC UR10, c[0x0][0x634] ;  /* 0x00018d00000a7ab9 */ /* 0x000fe40000000800 */
[----:B------:R-:W-:-:S05]  /*93f0*/  IADD3 R3, P1, R18, UR10, RZ ;  /* 0x0000000a12037c10 */ /* 0x000fca000ff3e0ff */
[----:B------:R-:W-:-:S04]  /*9400*/  IMAD.X R13, RZ, RZ, R17, P1 ;  /* 0x000000ffff0d7224 */ /* 0x000fc800008e0611 */
[----:B------:R-:W-:-:S04]  /*9410*/  IMAD.WIDE.U32 R4, R13, UR8, RZ ;  /* 0x000000080d047c25 */ /* 0x000fc8000f8e00ff */
[----:B------:R-:W-:-:S04]  /*9420*/  IMAD.WIDE.U32 R4, P1, R3, UR9, R4 ;  /* 0x0000000903047c25 */ /* 0x000fc8000f820004 */
[----:B------:R-:W-:-:S04]  /*9430*/  IMAD.WIDE.U32 R2, R3, UR8, RZ ;  /* 0x0000000803027c25 */ /* 0x000fc8000f8e00ff */
[----:B------:R-:W-:Y:S01]  /*9440*/  IMAD.MOV.U32 R2, RZ, RZ, R5 ;  /* 0x000000ffff027224 */ /* 0x000fe200078e0005 */
[----:B------:R-:W-:Y:S01]  /*9450*/  IADD3 RZ, P3, R3, R4, RZ ;  /* 0x0000000403ff7210 */ /* 0x000fe20007f7e0ff */
[----:B------:R-:W-:-:S04]  /*9460*/  IMAD.X R3, RZ, RZ, RZ, P1 ;  /* 0x000000ffff037224 */ /* 0x000fc800008e06ff */
[----:B------:R-:W-:-:S08]  /*9470*/  IMAD.WIDE.U32.X R2, R13, UR9, R2, P3 ;  /* 0x000000090d027c25 */ /* 0x000fd000098e0402 */
.L_x_309:
[--C-:B------:R-:W-:Y:S01]  /*9480*/  SHF.R.U64 R10, R2, UR11, R3.reuse ;  /* 0x0000000b020a7c19 */ /* 0x100fe20008001203 */
[----:B------:R-:W0:Y:S01]  /*9490*/  F2I.U32.TRUNC.NTZ R14, R14 ;  /* 0x0000000e000e7305 */ /* 0x000e22000020f000 */
[----:B------:R-:W-:Y:S01]  /*94a0*/  SHF.R.U32.HI R2, RZ, UR11, R3 ;  /* 0x0000000bff027c19 */ /* 0x000fe20008011603 */
[----:B------:R-:W-:Y:S01]  /*94b0*/  ULDC.64 UR8, c[0x0][0x620] ;  /* 0x0001880000087ab9 */ /* 0x000fe20000000a00 */
[----:B------:R-:W-:Y:S01]  /*94c0*/  IADD3 R5, P1, RZ, -R10, RZ ;  /* 0x8000000aff057210 */ /* 0x000fe20007f3e0ff */
[----:B------:R-:W-:Y:S01]  /*94d0*/  IMAD.MOV.U32 R3, RZ, RZ, R17 ;  /* 0x000000ffff037224 */ /* 0x000fe200078e0011 */
[----:B------:R-:W-:-:S03]  /*94e0*/  ULDC.64 UR10, c[0x0][0x640] ;  /* 0x00019000000a7ab9 */ /* 0x000fc60000000a00 */
[----:B------:R-:W-:Y:S01]  /*94f0*/  IMAD.X R2, RZ, RZ, ~R2, P1 ;  /* 0x000000ffff027224 */ /* 0x000fe200008e0e02 */
[----:B------:R-:W-:-:S03]  /*9500*/  ISETP.NE.U32.AND P1, PT, RZ, UR10, PT ;  /* 0x0000000aff007c0c */ /* 0x000fc6000bf25070 */
[----:B------:R-:W-:Y:S01]  /*9510*/  IMAD R4, R2, UR8, RZ ;  /* 0x0000000802047c24 */ /* 0x000fe2000f8e02ff */
[----:B------:R-:W-:Y:S01]  /*9520*/  ISETP.NE.AND.EX P1, PT, RZ, UR11, PT, P1 ;  /* 0x0000000bff007c0c */ /* 0x000fe2000bf25310 */
[----:B------:R-:W-:-:S04]  /*9530*/  IMAD.MOV.U32 R2, RZ, RZ, R18 ;  /* 0x000000ffff027224 */ /* 0x000fc800078e0012 */
[----:B------:R-:W-:Y:S01]  /*9540*/  IMAD.WIDE.U32 R2, R5, UR8, R2 ;  /* 0x0000000805027c25 */ /* 0x000fe2000f8e0002 */
[----:B------:R-:W-:-:S03]  /*9550*/  ULDC UR8, c[0x0][0x618] ;  /* 0x0001860000087ab9 */ /* 0x000fc60000000800 */
[----:B------:R-:W-:Y:S01]  /*9560*/  IMAD R5, R5, UR9, R4 ;  /* 0x0000000905057c24 */ /* 0x000fe2000f8e0204 */
[----:B------:R-:W-:Y:S01]  /*9570*/  ULDC UR9, c[0x0][0x154] ;  /* 0x0000550000097ab9 */ /* 0x000fe20000000800 */
[----:B0-----:R-:W-:Y:S02]  /*9580*/  IMAD.MOV R4, RZ, RZ, -R14 ;  /* 0x000000ffff047224 */ /* 0x001fe400078e0a0e */
[----:B------:R-:W0:Y:S01]  /*9590*/  LDC R14, c[0x0][0x148] ;  /* 0x00005200ff0e7b82 */ /* 0x000e220000000800 */
[----:B------:R-:W-:Y:S02]  /*95a0*/  IMAD.IADD R3, R3, 0x1, R5 ;  /* 0x0000000103037824 */ /* 0x000fe400078e0205 */
[----:B-1----:R-:W-:Y:S01]  /*95b0*/  IMAD R11, R12, R4, R11 ;  /* 0x000000040c0b7224 */ /* 0x002fe200078e020b */
[----:B------:R-:W-:Y:S02]  /*95c0*/  I2FP.F32.U32 R4, R9 ;  /* 0x0000000900047245 */ /* 0x000fe40000201000 */
[----:B------:R-:W-:-:S02]  /*95d0*/  SHF.R.U64 R12, R2, UR8, R3 ;  /* 0x00000008020c7c19 */ /* 0x000fc40008001203 */
[----:B------:R-:W-:Y:S01]  /*95e0*/  SHF.R.U32.HI R3, RZ, UR8, R3 ;  /* 0x00000008ff037c19 */ /* 0x000fe20008011603 */
[----:B------:R-:W-:Y:S01]  /*95f0*/  FMUL R4, R4, UR9 ;  /* 0x0000000904047c20 */ /* 0x000fe20008400000 */
[----:B------:R-:W-:Y:S02]  /*9600*/  ULDC UR8, c[0x0][0x608] ;  /* 0x0001820000087ab9 */ /* 0x000fe40000000800 */
[--C-:B------:R-:W-:Y:S01]  /*9610*/  SHF.R.U64 R15, R12, UR8, R3.reuse ;  /* 0x000000080c0f7c19 */ /* 0x100fe20008001203 */
[----:B------:R1:W2:Y:S01]  /*9620*/  F2I.U32.TRUNC.NTZ R20, R4 ;  /* 0x0000000400147305 */ /* 0x0002a2000020f000 */
[----:B------:R-:W-:Y:S01]  /*9630*/  SHF.R.U32.HI R2, RZ, UR8, R3 ;  /* 0x00000008ff027c19 */ /* 0x000fe20008011603 */
[----:B------:R-:W-:-:S03]  /*9640*/  ULDC UR8, c[0x0][0x658] ;  /* 0x0001960000087ab9 */ /* 0x000fc60000000800 */
[--C-:B------:R-:W-:Y:S02]  /*9650*/  SHF.R.U64 R13, R15, UR8, R2.reuse ;  /* 0x000000080f0d7c19 */ /* 0x100fe40008001202 */
[----:B------:R-:W-:-:S03]  /*9660*/  SHF.R.U32.HI R19, RZ, UR8, R2 ;  /* 0x00000008ff137c19 */ /* 0x000fc60008011602 */
[----:B------:R-:W-:Y:S02]  /*9670*/  IMAD.MOV.U32 R2, RZ, RZ, R13 ;  /* 0x000000ffff027224 */ /* 0x000fe400078e000d */
[----:B------:R-:W-:Y:S01]  /*9680*/  IMAD.MOV.U32 R3, RZ, RZ, R19 ;  /* 0x000000ffff037224 */ /* 0x000fe200078e0013 */
[----:B-1----:R-:W-:Y:S06]  /*9690*/  @!P1 BRA `(.L_x_310) ;  /* 0x0000000000289947 */ /* 0x002fec0003800000 */
        /* <DEDUP_REMOVED lines=10> */
.L_x_310:
[----:B------:R-:W1:Y:S01]  /*9740*/  LDC R4, c[0x0][0x65c] ;  /* 0x00019700ff047b82 */ /* 0x000e620000000800 */
[----:B------:R-:W-:Y:S01]  /*9750*/  ULDC UR8, c[0x0][0x648] ;  /* 0x0001920000087ab9 */ /* 0x000fe20000000800 */
[----:B------:R-:W-:Y:S01]  /*9760*/  LOP3.LUT R15, R15, UR7, RZ, 0xc0, !PT ;  /* 0x000000070f0f7c12 */ /* 0x000fe2000f8ec0ff */
[----:B--2---:R-:W-:Y:S01]  /*9770*/  IMAD.MOV R20, RZ, RZ, -R20 ;  /* 0x000000ffff147224 */ /* 0x004fe200078e0a14 */
[----:B------:R-:W-:Y:S01]  /*9780*/  SHF.R.U64 R2, R2, UR8, R3 ;  /* 0x0000000802027c19 */ /* 0x000fe20008001203 */
[----:B------:R-:W-:Y:S01]  /*9790*/  ULDC UR8, c[0x0][0x638] ;  /* 0x00018e0000087ab9 */ /* 0x000fe20000000800 */
[----:B------:R-:W-:Y:S01]  /*97a0*/  LOP3.LUT R12, R12, UR4, RZ, 0xc0, !PT ;  /* 0x000000040c0c7c12 */ /* 0x000fe2000f8ec0ff */
[----:B------:R-:W-:Y:S01]  /*97b0*/  ULDC UR9, c[0x0][0x610] ;  /* 0x0001840000097ab9 */ /* 0x000fe20000000800 */
[----:B------:R-:W-:Y:S01]  /*97c0*/  IMAD.MOV.U32 R3, RZ, RZ, 0x1 ;  /* 0x00000001ff037424 */ /* 0x000fe200078e00ff */
[----:B-1----:R-:W-:Y:S01]  /*97d0*/  ISETP.NE.AND P1, PT, R4, 0x1, PT ;  /* 0x000000010400780c */ /* 0x002fe20003f25270 */
[----:B------:R-:W-:-:S02]  /*97e0*/  IMAD.MOV R4, RZ, RZ, -R2 ;  /* 0x000000ffff047224 */ /* 0x000fc400078e0a02 */
[----:B------:R-:W-:Y:S02]  /*97f0*/  IMAD R2, R2, UR5, R15 ;  /* 0x0000000502027c24 */ /* 0x000fe4000f8e020f */
[----:B------:R-:W-:Y:S01]  /*9800*/  IMAD R13, R4, UR8, R13 ;  /* 0x00000008040d7c24 */ /* 0x000fe2000f8e020d */
[----:B------:R-:W-:-:S07]  /*9810*/  ULDC UR8, c[0x0][0x600] ;  /* 0x0001800000087ab9 */ /* 0x000fce0000000800 */
[----:B0-----:R-:W-:-:S04]  /*9820*/  @P1 IMAD R11, R14, R20, R9 ;  /* 0x000000140e0b1224 */ /* 0x001fc800078e0209 */
[----:B------:R-:W-:Y:S02]  /*9830*/  IMAD R11, R2, UR9, R11 ;  /* 0x00000009020b7c24 */ /* 0x000fe4000f8e020b */
[----:B------:R-:W-:-:S05]  /*9840*/  IMAD R2, R13, UR8, R12 ;  /* 0x000000080d027c24 */ /* 0x000fca000f8e020c */
[----:B------:R-:W-:Y:S02]  /*9850*/  SEL R22, R2, R11, !P1 ;  /* 0x0000000b02167207 */ /* 0x000fe40004800000 */
[----:B------:R-:W-:Y:S01]  /*9860*/  SEL R19, R11, R2, !P1 ;  /* 0x000000020b137207 */ /* 0x000fe20004800000 */
[----:B------:R-:W-:-:S07]  /*9870*/  IMAD.MOV.U32 R2, RZ, RZ, R10 ;  /* 0x000000ffff027224 */ /* 0x000fce00078e000a */
.L_x_308:
[----:B------:R-:W-:Y:S05]  /*9880*/  BSYNC B1 ;  /* 0x0000000000017941 */ /* 0x000fea0003800000 */
.L_x_307:
[----:B------:R-:W-:-:S13]  /*9890*/  LOP3.LUT P1, RZ, R3, 0xff, RZ, 0xc0, !PT ;  /* 0x000000ff03ff7812 */ /* 0x000fda000782c0ff */
[----:B------:R-:W-:Y:S05]  /*98a0*/  @P1 BRA `(.L_x_311) ;  /* 0xfffffff400241947 */ /* 0x000fea000383ffff */
[----:B------:R-:W-:Y:S05]  /*98b0*/  BSYNC B0 ;  /* 0x0000000000007941 */ /* 0x000fea0003800000 */
.L_x_299:
[----:B------:R-:W-:-:S03]  /*98c0*/  UMOV UR8, 0xffffffff ;  /* 0xffffffff00087882 */ /* 0x000fc60000000000 */
[----:B------:R-:W-:Y:S05]  /*98d0*/  BRA.DIV UR8, `(.L_x_312) ;  /* 0x0000000608647947 */ /* 0x000fea000b800000 */
[----:B------:R-:W-:-:S13]  /*98e0*/  ELECT P6, URZ, PT ;  /* 0x00000000003f782f */ /* 0x000fda00038c0000 */
.L_x_329:
[----:B------:R-:W-:Y:S04]  /*98f0*/  BSSY B0, `(.L_x_313) ;  /* 0x0000034000007945 */ /* 0x000fe80003800000 */
[----:B------:R-:W-:Y:S05]  /*9900*/  @!P6 BRA `(.L_x_314) ;  /* 0x0000000000c8e947 */ /* 0x000fea0003800000 */
[----:B------:R-:W-:-:S04]  /*9910*/  LOP3.LUT R16, R16, 0x2, RZ, 0xfc, !PT ;  /* 0x0000000210107812 */ /* 0x000fc800078efcff */
[----:B------:R-:W-:-:S13]  /*9920*/  ISETP.NE.AND P0, PT, R16, 0x3, PT ;  /* 0x000000031000780c */ /* 0x000fda0003f05270 */
[----:B------:R-:W-:Y:S05]  /*9930*/  @!P0 BRA `(.L_x_315) ;  /* 0x0000000000048947 */ /* 0x000fea0003800000 */
[----:B------:R-:W-:Y:S01]  /*9940*/  BPT.TRAP 0x1 ;  /* 0x000000040000795c */ /* 0x000fe20000300000 */
.L_x_315:
[----:B------:R-:W0:Y:S01]  /*9950*/  S2R R3, SR_CgaCtaId ;  /* 0x0000000000037919 */ /* 0x000e220000008800 */
[----:B------:R-:W-:Y:S02]  /*9960*/  MOV R2, 0x400 ;  /* 0x0000040000027802 */ /* 0x000fe40000000f00 */
[----:B------:R-:W-:Y:S02]  /*9970*/  SHF.L.U32 R4, R0, 0x1f, RZ ;  /* 0x0000001f00047819 */ /* 0x000fe400000006ff */
[----:B0-----:R-:W-:-:S05]  /*9980*/  LEA R2, R3, R2, 0x18 ;  /* 0x0000000203027211 */ /* 0x001fca00078ec0ff */
[----:B------:R-:W-:-:S04]  /*9990*/  VIADD R2, R2, 0x28 ;  /* 0x0000002802027836 */ /* 0x000fc80000000000 */
[C---:B------:R-:W-:Y:S02]  /*99a0*/  IMAD R9, R7.reuse, 0x8, R2 ;  /* 0x0000000807097824 */ /* 0x040fe400078e0202 */
[----:B------:R-:W-:Y:S02]  /*99b0*/  VIADD R7, R7, 0x1 ;  /* 0x0000000107077836 */ /* 0x000fe40000000000 */
[----:B------:R-:W0:Y:S03]  /*99c0*/  SYNCS.PHASECHK.TRANS64.TRYWAIT P0, [R9+URZ], R4 ;  /* 0x00000004090075a7 */ /* 0x000e26000800017f */
[----:B------:R-:W-:-:S04]  /*99d0*/  ISETP.NE.AND P1, PT, R7, 0x5, PT ;  /* 0x000000050700780c */ /* 0x000fc80003f25270 */
[----:B------:R-:W-:Y:S02]  /*99e0*/  SEL R3, RZ, 0x1, P1 ;  /* 0x00000001ff037807 */ /* 0x000fe40000800000 */
[----:B------:R-:W-:Y:S02]  /*99f0*/  SEL R7, R7, RZ, P1 ;  /* 0x000000ff07077207 */ /* 0x000fe40000800000 */
[----:B------:R-:W-:-:S03]  /*9a00*/  LOP3.LUT R6, R0, R3, RZ, 0x3c, !PT ;  /* 0x0000000300067212 */ /* 0x000fc600078e3cff */
[----:B------:R-:W-:Y:S01]  /*9a10*/  IMAD R8, R7, 0x8, R2 ;  /* 0x0000000807087824 */ /* 0x000fe200078e0202 */
[----:B------:R-:W-:Y:S01]  /*9a20*/  SHF.L.U32 R5, R6, 0x1f, RZ ;  /* 0x0000001f06057819 */ /* 0x000fe200000006ff */
[----:B0-----:R-:W-:Y:S06]  /*9a30*/  @!P0 BRA `(.L_x_316) ;  /* 0x00000004002c8947 */ /* 0x001fec0003800000 */
.L_x_330:
[----:B------:R-:W1:Y:S01]  /*9a40*/  SYNCS.PHASECHK.TRANS64.TRYWAIT P0, [R8+URZ], R5 ;  /* 0x00000005080075a7 */ /* 0x000e62000800017f */
[----:B------:R-:W-:-:S05]  /*9a50*/  VIADD R0, R7, 0x1 ;  /* 0x0000000107007836 */ /* 0x000fca0000000000 */
[----:B------:R-:W-:-:S04]  /*9a60*/  ISETP.NE.AND P1, PT, R0, 0x5, PT ;  /* 0x000000050000780c */ /* 0x000fc80003f25270 */
[----:B------:R-:W-:Y:S02]  /*9a70*/  SEL R3, RZ, 0x1, P1 ;  /* 0x00000001ff037807 */ /* 0x000fe40000800000 */
[----:B------:R-:W-:Y:S02]  /*9a80*/  SEL R7, R0, RZ, P1 ;  /* 0x000000ff00077207 */ /* 0x000fe40000800000 */
[----:B------:R-:W-:-:S03]  /*9a90*/  LOP3.LUT R6, R6, R3, RZ, 0x3c, !PT ;  /* 0x0000000306067212 */ /* 0x000fc600078e3cff */
[----:B0-----:R-:W-:Y:S01]  /*9aa0*/  IMAD R9, R7, 0x8, R2 ;  /* 0x0000000807097824 */ /* 0x001fe200078e0202 */
[----:B------:R-:W-:Y:S01]  /*9ab0*/  SHF.L.U32 R4, R6, 0x1f, RZ ;  /* 0x0000001f06047819 */ /* 0x000fe200000006ff */
[----:B-1----:R-:W-:Y:S06]  /*9ac0*/  @!P0 BRA `(.L_x_317) ;  /* 0x00000004001c8947 */ /* 0x002fec0003800000 */
.L_x_331:
[----:B------:R-:W1:Y:S01]  /*9ad0*/  SYNCS.PHASECHK.TRANS64.TRYWAIT P0, [R9+URZ], R4 ;  /* 0x00000004090075a7 */ /* 0x000e62000800017f */
[----:B------:R-:W-:-:S05]  /*9ae0*/  VIADD R0, R7, 0x1 ;  /* 0x0000000107007836 */ /* 0x000fca0000000000 */
[----:B------:R-:W-:-:S04]  /*9af0*/  ISETP.NE.AND P1, PT, R0, 0x5, PT ;  /* 0x000000050000780c */ /* 0x000fc80003f25270 */
[----:B------:R-:W-:Y:S02]  /*9b00*/  SEL R3, RZ, 0x1, P1 ;  /* 0x00000001ff037807 */ /* 0x000fe40000800000 */
[----:B------:R-:W-:Y:S02]  /*9b10*/  SEL R7, R0, RZ, P1 ;  /* 0x000000ff00077207 */ /* 0x000fe40000800000 */
[----:B------:R-:W-:-:S03]  /*9b20*/  LOP3.LUT R11, R6, R3, RZ, 0x3c, !PT ;  /* 0x00000003060b7212 */ /* 0x000fc600078e3cff */
[----:B------:R-:W-:Y:S01]  /*9b30*/  IMAD R6, R7, 0x8, R2 ;  /* 0x0000000807067824 */ /* 0x000fe200078e0202 */
[----:B0-----:R-:W-:Y:S01]  /*9b40*/  SHF.L.U32 R5, R11, 0x1f, RZ ;  /* 0x0000001f0b057819 */ /* 0x001fe200000006ff */
[----:B-1----:R-:W-:Y:S06]  /*9b50*/  @!P0 BRA `(.L_x_318) ;  /* 0x00000004000c8947 */ /* 0x002fec0003800000 */
.L_x_332:
[----:B------:R-:W1:Y:S01]  /*9b60*/  SYNCS.PHASECHK.TRANS64.TRYWAIT P0, [R6+URZ], R5 ;  /* 0x00000005060075a7 */ /* 0x000e62000800017f */
[----:B------:R-:W-:-:S05]  /*9b70*/  VIADD R0, R7, 0x1 ;  /* 0x0000000107007836 */ /* 0x000fca0000000000 */
[----:B------:R-:W-:-:S04]  /*9b80*/  ISETP.NE.AND P1, PT, R0, 0x5, PT ;  /* 0x000000050000780c */ /* 0x000fc80003f25270 */
[----:B0-----:R-:W-:Y:S02]  /*9b90*/  SEL R4, RZ, 0x1, P1 ;  /* 0x00000001ff047807 */ /* 0x001fe40000800000 */
[----:B------:R-:W-:Y:S02]  /*9ba0*/  SEL R3, R0, RZ, P1 ;  /* 0x000000ff00037207 */ /* 0x000fe40000800000 */
[----:B------:R-:W-:Y:S01]  /*9bb0*/  LOP3.LUT R0, R11, R4, RZ, 0x3c, !PT ;  /* 0x000000040b007212 */ /* 0x000fe200078e3cff */
[----:B-1----:R-:W-:Y:S06]  /*9bc0*/  @!P0 BRA `(.L_x_319) ;  /* 0x0000000400048947 */ /* 0x002fec0003800000 */
.L_x_333:
[----:B------:R-:W-:Y:S01]  /*9bd0*/  IMAD R3, R3, 0x8, R2 ;  /* 0x0000000803037824 */ /* 0x000fe200078e0202 */
[----:B------:R-:W-:-:S07]  /*9be0*/  SHF.L.U32 R0, R0, 0x1f, RZ ;  /* 0x0000001f00007819 */ /* 0x000fce00000006ff */
.L_x_320:
[----:B-1----:R1:W2:Y:S02]  /*9bf0*/  SYNCS.PHASECHK.TRANS64.TRYWAIT P0, [R3+URZ], R0 ;  /* 0x00000000030075a7 */ /* 0x0022a4000800017f */
[----:B--2---:R-:W-:Y:S05]  /*9c00*/  @!P0 NANOSLEEP.SYNCS 0x989680 ;  /* 0x009896800000895d */ /* 0x004fea0003900000 */
[----:B------:R-:W2:Y:S02]  /*9c10*/  @!P0 SYNCS.PHASECHK.TRANS64 P0, [R3+URZ], R0 ;  /* 0x00000000030085a7 */ /* 0x000ea4000800007f */
[----:B--2---:R-:W-:Y:S05]  /*9c20*/  @!P0 BRA `(.L_x_320) ;  /* 0xfffffffc00f08947 */ /* 0x004fea000383ffff */
.L_x_314:
[----:B------:R-:W-:Y:S05]  /*9c30*/  BSYNC B0 ;  /* 0x0000000000007941 */ /* 0x000fea0003800000 */
.L_x_313:
[----:B------:R-:W-:Y:S05]  /*9c40*/  EXIT ;  /* 0x000000000000794d */ /* 0x000fea0003800000 */
.L_x_19:
[----:B-1----:R1:W2:Y:S02]  /*9c50*/  SYNCS.PHASECHK.TRANS64.TRYWAIT P0, [R161+URZ], R0 ;  /* 0x00000000a10075a7 */ /* 0x0022a4000800017f */
[----:B--2---:R-:W-:Y:S05]  /*9c60*/  @!P0 NANOSLEEP.SYNCS 0x989680 ;  /* 0x009896800000895d */ /* 0x004fea0003900000 */
[----:B------:R-:W2:Y:S02]  /*9c70*/  @!P0 SYNCS.PHASECHK.TRANS64 P0, [R161+URZ], R0 ;  /* 0x00000000a10085a7 */ /* 0x000ea4000800007f */
[----:B--2---:R-:W-:Y:S05]  /*9c80*/  @!P0 BRA `(.L_x_19) ;  /* 0xfffffffc00f08947 */ /* 0x004fea000383ffff */
[----:B------:R-:W-:Y:S05]  /*9c90*/  BRA `(.L_x_321) ;  /* 0xffffff7800947947 */ /* 0x000fea000383ffff */
.L_x_24:
[----:B--2---:R2:W3:Y:S02]  /*9ca0*/  SYNCS.PHASECHK.TRANS64.TRYWAIT P1, [R3+URZ], R0 ;  /* 0x00000000030075a7 */ /* 0x0044e4000802017f */
[----:B---3--:R-:W-:Y:S05]  /*9cb0*/  @!P1 NANOSLEEP.SYNCS 0x989680 ;  /* 0x009896800000995d */ /* 0x008fea0003900000 */
[----:B------:R-:W3:Y:S02]  /*9cc0*/  @!P1 SYNCS.PHASECHK.TRANS64 P1, [R3+URZ], R0 ;  /* 0x00000000030095a7 */ /* 0x000ee4000802007f */
[----:B---3--:R-:W-:Y:S05]  /*9cd0*/  @!P1 BRA `(.L_x_24) ;  /* 0xfffffffc00f09947 */ /* 0x008fea000383ffff */
[----:B------:R-:W-:Y:S05]  /*9ce0*/  BRA `(.L_x_23) ;  /* 0xffffff7c00047947 */ /* 0x000fea000383ffff */
.L_x_29:
[----:B--2---:R-:W-:-:S04]  /*9cf0*/  IMAD.U32 R5, RZ, RZ, UR4 ;  /* 0x00000004ff057e24 */ /* 0x004fc8000f8e00ff */
[----:B------:R2:W3:Y:S03]  /*9d00*/  SYNCS.PHASECHK.TRANS64.TRYWAIT P1, [R5+URZ], R4 ;  /* 0x00000004050075a7 */ /* 0x0004e6000802017f */
[----:B---3--:R-:W-:Y:S05]  /*9d10*/  @!P1 NANOSLEEP.SYNCS 0x989680 ;  /* 0x009896800000995d */ /* 0x008fea0003900000 */
[----:B------:R-:W3:Y:S02]  /*9d20*/  @!P1 SYNCS.PHASECHK.TRANS64 P1, [R5+URZ], R4 ;  /* 0x00000004050095a7 */ /* 0x000ee4000802007f */
[----:B---3--:R-:W-:Y:S05]  /*9d30*/  @!P1 BRA `(.L_x_29) ;  /* 0xfffffffc00ec9947 */ /* 0x008fea000383ffff */
[----:B------:R-:W-:Y:S05]  /*9d40*/  BRA `(.L_x_28) ;  /* 0xffffff7c00947947 */ /* 0x000fea000383ffff */
.L_x_35:
[----:B-1----:R1:W2:Y:S02]  /*9d50*/  SYNCS.PHASECHK.TRANS64.TRYWAIT P0, [R161+URZ+0x10], R0 ;  /* 0x00001000a10075a7 */ /* 0x0022a4000800017f */
[----:B--2---:R-:W-:Y:S05]  /*9d60*/  @!P0 NANOSLEEP.SYNCS 0x989680 ;  /* 0x009896800000895d */ /* 0x004fea0003900000 */
[----:B------:R-:W2:Y:S02]  /*9d70*/  @!P0 SYNCS.PHASECHK.TRANS64 P0, [R161+URZ+0x10], R0 ;  /* 0x00001000a10085a7 */ /* 0x000ea4000800007f */
[----:B--2---:R-:W-:Y:S05]  /*9d80*/  @!P0 BRA `(.L_x_35) ;  /* 0xfffffffc00f08947 */ /* 0x004fea000383ffff */
[----:B------:R-:W-:Y:S05]  /*9d90*/  BRA `(.L_x_322) ;  /* 0xffffff8000a07947 */ /* 0x000fea000383ffff */
.L_x_300:
[----:B------:R-:W-:Y:S01]  /*9da0*/  BSSY B1, `(.L_x_323) ;  /* 0x0000006000017945 */ /* 0x000fe20003800000 */
[----:B------:R-:W-:-:S07]  /*9db0*/  IMAD.MOV.U32 R15, RZ, RZ, -0x1 ;  /* 0xffffffffff0f7424 */ /* 0x000fce00078e00ff */
[----:B-----5:R-:W-:Y:S05]  /*9dc0*/  WARPSYNC.COLLECTIVE R15, `(.L_x_324) ;  /* 0x000000000f0c7348 */ /* 0x020fea0003c00000 */
[----:B------:R-:W-:Y:S02]  /*9dd0*/  ELECT P6, UR62, PT ;  /* 0x00000000003e782f */ /* 0x000fe400038c0000 */
[----:B------:R-:W-:Y:S01]  /*9de0*/  MOV R14, UR62 ;  /* 0x0000003e000e7c02 */ /* 0x000fe20008000f00 */
[----:B-----5:R-:W-:Y:S10]  /*9df0*/  ENDCOLLECTIVE ;  /* 0x000000000000791b */ /* 0x020ff40003800000 */
.L_x_324:
[----:B------:R-:W-:Y:S05]  /*9e00*/  BSYNC B1 ;  /* 0x0000000000017941 */ /* 0x000fea0003800000 */
.L_x_323:
[----:B------:R-:W-:Y:S05]  /*9e10*/  BRA `(.L_x_325) ;  /* 0xffffffec00d47947 */ /* 0x000fea000383ffff */
.L_x_303:
[----:B0-----:R0:W1:Y:S02]  /*9e20*/  SYNCS.PHASECHK.TRANS64.TRYWAIT P1, [R10+URZ+0x28], R5 ;  /* 0x000028050a0075a7 */ /* 0x001064000802017f */
[----:B-1----:R-:W-:Y:S05]  /*9e30*/  @!P1 NANOSLEEP.SYNCS 0x989680 ;  /* 0x009896800000995d */ /* 0x002fea0003900000 */
[----:B------:R-:W1:Y:S02]  /*9e40*/  @!P1 SYNCS.PHASECHK.TRANS64 P1, [R10+URZ+0x28], R5 ;  /* 0x000028050a0095a7 */ /* 0x000e64000802007f */
[----:B-1----:R-:W-:Y:S05]  /*9e50*/  @!P1 BRA `(.L_x_303) ;  /* 0xfffffffc00f09947 */ /* 0x002fea000383ffff */
[----:B------:R-:W-:Y:S05]  /*9e60*/  BRA `(.L_x_326) ;  /* 0xfffffff0000c7947 */ /* 0x000fea000383ffff */
.L_x_312:
[----:B------:R-:W-:Y:S01]  /*9e70*/  BSSY B0, `(.L_x_327) ;  /* 0x0000006000007945 */ /* 0x000fe20003800000 */
[----:B------:R-:W-:-:S07]  /*9e80*/  IMAD.MOV.U32 R15, RZ, RZ, -0x1 ;  /* 0xffffffffff0f7424 */ /* 0x000fce00078e00ff */
[----:B-----5:R-:W-:Y:S05]  /*9e90*/  WARPSYNC.COLLECTIVE R15, `(.L_x_328) ;  /* 0x000000000f0c7348 */ /* 0x020fea0003c00000 */
[----:B------:R-:W-:Y:S02]  /*9ea0*/  ELECT P6, UR62, PT ;  /* 0x00000000003e782f */ /* 0x000fe400038c0000 */
[----:B------:R-:W-:Y:S01]  /*9eb0*/  MOV R14, UR62 ;  /* 0x0000003e000e7c02 */ /* 0x000fe20008000f00 */
[----:B-----5:R-:W-:Y:S10]  /*9ec0*/  ENDCOLLECTIVE ;  /* 0x000000000000791b */ /* 0x020ff40003800000 */
.L_x_328:
[----:B------:R-:W-:Y:S05]  /*9ed0*/  BSYNC B0 ;  /* 0x0000000000007941 */ /* 0x000fea0003800000 */
.L_x_327:
[----:B------:R-:W-:Y:S05]  /*9ee0*/  BRA `(.L_x_329) ;  /* 0xfffffff800807947 */ /* 0x000fea000383ffff */
.L_x_316:
[----:B0-----:R0:W1:Y:S02]  /*9ef0*/  SYNCS.PHASECHK.TRANS64.TRYWAIT P0, [R9+URZ], R4 ;  /* 0x00000004090075a7 */ /* 0x001064000800017f */
[----:B-1----:R-:W-:Y:S05]  /*9f00*/  @!P0 NANOSLEEP.SYNCS 0x989680 ;  /* 0x009896800000895d */ /* 0x002fea0003900000 */
[----:B------:R-:W1:Y:S02]  /*9f10*/  @!P0 SYNCS.PHASECHK.TRANS64 P0, [R9+URZ], R4 ;  /* 0x00000004090085a7 */ /* 0x000e64000800007f */
[----:B-1----:R-:W-:Y:S05]  /*9f20*/  @!P0 BRA `(.L_x_316) ;  /* 0xfffffffc00f08947 */ /* 0x002fea000383ffff */
[----:B------:R-:W-:Y:S05]  /*9f30*/  BRA `(.L_x_330) ;  /* 0xfffffff800c07947 */ /* 0x000fea000383ffff */
.L_x_317:
[----:B0-----:R0:W1:Y:S02]  /*9f40*/  SYNCS.PHASECHK.TRANS64.TRYWAIT P0, [R8+URZ], R5 ;  /* 0x00000005080075a7 */ /* 0x001064000800017f */
[----:B-1----:R-:W-:Y:S05]  /*9f50*/  @!P0 NANOSLEEP.SYNCS 0x989680 ;  /* 0x009896800000895d */ /* 0x002fea0003900000 */
[----:B------:R-:W1:Y:S02]  /*9f60*/  @!P0 SYNCS.PHASECHK.TRANS64 P0, [R8+URZ], R5 ;  /* 0x00000005080085a7 */ /* 0x000e64000800007f */
[----:B-1----:R-:W-:Y:S05]  /*9f70*/  @!P0 BRA `(.L_x_317) ;  /* 0xfffffffc00f08947 */ /* 0x002fea000383ffff */
[----:B------:R-:W-:Y:S05]  /*9f80*/  BRA `(.L_x_331) ;  /* 0xfffffff800d07947 */ /* 0x000fea000383ffff */
.L_x_318:
[----:B0-----:R0:W1:Y:S02]  /*9f90*/  SYNCS.PHASECHK.TRANS64.TRYWAIT P0, [R9+URZ], R4 ;  /* 0x00000004090075a7 */ /* 0x001064000800017f */
[----:B-1----:R-:W-:Y:S05]  /*9fa0*/  @!P0 NANOSLEEP.SYNCS 0x989680 ;  /* 0x009896800000895d */ /* 0x002fea0003900000 */
[----:B------:R-:W1:Y:S02]  /*9fb0*/  @!P0 SYNCS.PHASECHK.TRANS64 P0, [R9+URZ], R4 ;  /* 0x00000004090085a7 */ /* 0x000e64000800007f */
[----:B-1----:R-:W-:Y:S05]  /*9fc0*/  @!P0 BRA `(.L_x_318) ;  /* 0xfffffffc00f08947 */ /* 0x002fea000383ffff */
[----:B------:R-:W-:Y:S05]  /*9fd0*/  BRA `(.L_x_332) ;  /* 0xfffffff800e07947 */ /* 0x000fea000383ffff */
.L_x_319:
[----:B0-----:R0:W1:Y:S02]  /*9fe0*/  SYNCS.PHASECHK.TRANS64.TRYWAIT P0, [R6+URZ], R5 ;  /* 0x00000005060075a7 */ /* 0x001064000800017f */
[----:B-1----:R-:W-:Y:S05]  /*9ff0*/  @!P0 NANOSLEEP.SYNCS 0x989680 ;  /* 0x009896800000895d */ /* 0x002fea0003900000 */
[----:B------:R-:W1:Y:S02]  /*a000*/  @!P0 SYNCS.PHASECHK.TRANS64 P0, [R6+URZ], R5 ;  /* 0x00000005060085a7 */ /* 0x000e64000800007f */
[----:B-1----:R-:W-:Y:S05]  /*a010*/  @!P0 BRA `(.L_x_319) ;  /* 0xfffffffc00f08947 */ /* 0x002fea000383ffff */
[----:B------:R-:W-:Y:S05]  /*a020*/  BRA `(.L_x_333) ;  /* 0xfffffff800e87947 */ /* 0x000fea000383ffff */
.L_x_334:
[----:B------:R-:W-:-:S00]  /*a030*/  BRA `(.L_x_334) ;  /* 0xfffffffc00fc7947 */ /* 0x000fc0000383ffff */
[----:B------:R-:W-:-:S00]  /*a040*/  NOP ;  /* 0x0000000000007918 */ /* 0x000fc00000000000 */
        /* <DEDUP_REMOVED lines=11> */
.L_x_335:


//--------------------- .nv.global.init           --------------------------
	.section	.nv.global.init,"aw",@progbits
.nv.global.init:
	.type		$str$22,@object
	.size		$str$22,($str$23 - $str$22)
$str$22:
        /*0000*/ 	.byte	0x6b, 0x5f, 0x74, 0x69, 0x6c, 0x65, 0x5f, 0x63, 0x6f, 0x75, 0x6e, 0x74, 0x20, 0x3e, 0x3d, 0x20
        /*0010*/ 	.byte	0x31, 0x00
	.type		$str$23,@object
	.size		$str$23,(__unnamed_1 - $str$23)
$str$23:
        /*0012*/ 	.byte	0x2f, 0x74, 0x6d, 0x70, 0x2f, 0x63, 0x75, 0x74, 0x6c, 0x61, 0x73, 0x73, 0x5f, 0x73, 0x77, 0x65
        /*0022*/ 	.byte	0x65, 0x70, 0x5f, 0x73, 0x72, 0x63, 0x2f, 0x69, 0x6e, 0x63, 0x6c, 0x75, 0x64, 0x65, 0x2f, 0x63
        /*0032*/ 	.byte	0x75, 0x74, 0x6c, 0x61, 0x73, 0x73, 0x2f, 0x67, 0x65, 0x6d, 0x6d, 0x2f, 0x63, 0x6f, 0x6c, 0x6c
        /*0042*/ 	.byte	0x65, 0x63, 0x74, 0x69, 0x76, 0x65, 0x2f, 0x73, 0x6d, 0x39, 0x30, 0x5f, 0x6d, 0x6d, 0x61, 0x5f
        /*0052*/ 	.byte	0x74, 0x6d, 0x61, 0x5f, 0x67, 0x6d, 0x6d, 0x61, 0x5f, 0x73, 0x73, 0x5f, 0x77, 0x61, 0x72, 0x70
        /*0062*/ 	.byte	0x73, 0x70, 0x65, 0x63, 0x69, 0x61, 0x6c, 0x69, 0x7a, 0x65, 0x64, 0x2e, 0x68, 0x70, 0x70, 0x00
	.type		__unnamed_1,@object
	.size		__unnamed_1,(.L_0 - __unnamed_1)
__unnamed_1:
        /*0072*/ 	.byte	0x76, 0x6f, 0x69, 0x64, 0x20, 0x63, 0x75, 0x74, 0x6c, 0x61, 0x73, 0x73, 0x3a, 0x3a, 0x67, 0x65
        /* <DEDUP_REMOVED lines=173> */
.L_0:


//--------------------- .nv.shared._ZN7cutlass13device_kernelINS_4gemm6kernel13GemmUniversalIN4cute5tupleIJiiiiEEENS1_10collective13CollectiveMmaINS1_34MainloopSm90TmaGmmaWarpSpecializedILi5ENS5_IJNS4_1CILi2EEESB_NSA_ILi1EEEEEENS1_32KernelTmaWarpSpecializedPingpongEEENS5_IJNSA_ILi64EEENSA_ILi256EEESG_EEEaNS5_IJlSC_lEEEaSJ_NS4_8TiledMMAINS4_8MMA_AtomIJNS4_4SM904GMMA27MMA_64x256x32_S32S8S8_SS_TNEEEENS4_6LayoutINS5_IJSC_SC_SC_EEENS5_IJNSA_ILi0EEESS_SS_EEEEENS5_IJNS4_10UnderscoreESV_SV_EEEEENS4_23SM90_TMA_LOAD_MULTICASTENS4_14ComposedLayoutINS4_7SwizzleILi2ELi4ELi3EEENS4_18smem_ptr_flag_bitsILi8EEENSQ_INS5_IJNSA_ILi8EEESG_EEENS5_IJSG_SC_EEEEEEEvNS4_8identityESY_S18_vS19_EENS_8epilogue10collective6detail29Sm90TmaWarpSpecializedAdapterINS1C_15DefaultEpilogueIaSJ_SJ_NS1B_6thread17LinearCombinationIaLi1EiiLNS1G_9ScaleType4KindE0ELNS_15FloatRoundStyleE2EaEENS1_15EpilogueDefaultEEEEEvvEEEEvNT_6ParamsE --------------------------
	.section	.nv.shared._ZN7cutlass13device_kernelINS_4gemm6kernel13GemmUniversalIN4cute5tupleIJiiiiEEENS1_10collective13CollectiveMmaINS1_34MainloopSm90TmaGmmaWarpSpecializedILi5ENS5_IJNS4_1CILi2EEESB_NSA_ILi1EEEEEENS1_32KernelTmaWarpSpecializedPingpongEEENS5_IJNSA_ILi64EEENSA_ILi256EEESG_EEEaNS5_IJlSC_lEEEaSJ_NS4_8TiledMMAINS4_8MMA_AtomIJNS4_4SM904GMMA27MMA_64x256x32_S32S8S8_SS_TNEEEENS4_6LayoutINS5_IJSC_SC_SC_EEENS5_IJNSA_ILi0EEESS_SS_EEEEENS5_IJNS4_10UnderscoreESV_SV_EEEEENS4_23SM90_TMA_LOAD_MULTICASTENS4_14ComposedLayoutINS4_7SwizzleILi2ELi4ELi3EEENS4_18smem_ptr_flag_bitsILi8EEENSQ_INS5_IJNSA_ILi8EEESG_EEENS5_IJSG_SC_EEEEEEEvNS4_8identityESY_S18_vS19_EENS_8epilogue10collective6detail29Sm90TmaWarpSpecializedAdapterINS1C_15DefaultEpilogueIaSJ_SJ_NS1B_6thread17LinearCombinationIaLi1EiiLNS1G_9ScaleType4KindE0ELNS_15FloatRoundStyleE2EaEENS1_15EpilogueDefaultEEEEEvvEEEEvNT_6ParamsE,"aw",@nobits
	.sectionflags	@""
	.align	16
	.zero		1024


//--------------------- .nv.shared.reserved.0     --------------------------
	.section	.nv.shared.reserved.0,"aw",@nobits
	.weak		__nv_reservedSMEM_offset_0_alias
	.size		__nv_reservedSMEM_offset_0_alias, 0, 0
	.other		__nv_reservedSMEM_offset_0_alias,@"STO_CUDA_RESERVED_SHARED STV_DEFAULT"
__nv_reservedSMEM_offset_0_alias:
	.zero		0


//--------------------- .nv.global                --------------------------
	.section	.nv.global,"aw",@nobits
.nv.global:
	.type		_ZN39_INTERNAL_6f520745_4_k_cu_118701f9_58304cute1_E,@object
	.size		_ZN39_INTERNAL_6f520745_4_k_cu_118701f9_58304cute1_E,(_ZN39_INTERNAL_6f520745_4_k_cu_118701f9_58304cuda3std3__45__cpo6cbeginE - _ZN39_INTERNAL_6f520745_4_k_cu_118701f9_58304cute1_E)
_ZN39_INTERNAL_6f520745_4_k_cu_118701f9_58304cute1_E:
	.zero		1
	.type		_ZN39_INTERNAL_6f520745_4_k_cu_118701f9_58304cuda3std3__45__cpo6cbeginE,@object
	.size		_ZN39_INTERNAL_6f520745_4_k_cu_118701f9_58304cuda3std3__45__cpo6cbeginE,(_ZN39_INTERNAL_6f520745_4_k_cu_118701f9_58304cuda3std3__48in_placeE - _ZN39_INTERNAL_6f520745_4_k_cu_118701f9_58304cuda3std3__45__cpo6cbeginE)
_ZN39_INTERNAL_6f520745_4_k_cu_118701f9_58304cuda3std3__45__cpo6cbeginE:
	.zero		1
	.type		_ZN39_INTERNAL_6f520745_4_k_cu_118701f9_58304cuda3std3__48in_placeE,@object
	.size		_ZN39_INTERNAL_6f520745_4_k_cu_118701f9_58304cuda3std3__48in_placeE,(_ZN39_INTERNAL_6f520745_4_k_cu_118701f9_58304cuda3std6ranges3__45__cpo9iter_moveE - _ZN39_INTERNAL_6f520745_4_k_cu_118701f9_58304cuda3std3__48in_placeE)
_ZN39_INTERNAL_6f520745_4_k_cu_118701f9_58304cuda3std3__48in_placeE:
	.zero		1
	.type		_ZN39_INTERNAL_6f520745_4_k_cu_118701f9_58304cuda3std6ranges3__45__cpo9iter_moveE,@object
	.size		_ZN39_INTERNAL_6f520745_4_k_cu_118701f9_58304cuda3std6ranges3__45__cpo9iter_moveE,(_ZN39_INTERNAL_6f520745_4_k_cu_118701f9_58304cuda3std3__45__cpo5beginE - _ZN39_INTERNAL_6f520745_4_k_cu_118701f9_58304cuda3std6ranges3__45__cpo9iter_moveE)
_ZN39_INTERNAL_6f520745_4_k_cu_118701f9_58304cuda3std6ranges3__45__cpo9iter_moveE:
	.zero		1
	.type		_ZN39_INTERNAL_6f520745_4_k_cu_118701f9_58304cuda3std3__45__cpo5beginE,@object
	.size		_ZN39_INTERNAL_6f520745_4_k_cu_118701f9_58304cuda3std3__45__cpo5beginE,(_ZN39_INTERNAL_6f520745_4_k_cu_118701f9_58304cuda3std3__441_GLOBAL__N__6f520745_4_k_cu_118701f9_58306ignoreE - _ZN39_INTERNAL_6f520745_4_k_cu_118701f9_58304cuda3std3__45__cpo5beginE)
_ZN39_INTERNAL_6f520745_4_k_cu_118701f9_58304cuda3std3__45__cpo5beginE:
	.zero		1
	.type		_ZN39_INTERNAL_6f520745_4_k_cu_118701f9_58304cuda3std3__441_GLOBAL__N__6f520745_4_k_cu_118701f9_58306ignoreE,@object
	.size		_ZN39_INTERNAL_6f520745_4_k_cu_118701f9_58304cuda3std3__441_GLOBAL__N__6f520745_4_k_cu_118701f9_58306ignoreE,(_ZN39_INTERNAL_6f520745_4_k_cu_118701f9_58304cute7productE - _ZN39_INTERNAL_6f520745_4_k_cu_118701f9_58304cuda3std3__441_GLOBAL__N__6f520745_4_k_cu_118701f9_58306ignoreE)
_ZN39_INTERNAL_6f520745_4_k_cu_118701f9_58304cuda3std3__441_GLOBAL__N__6f520745_4_k_cu_118701f9_58306ignoreE:
	.zero		1
	.type		_ZN39_INTERNAL_6f520745_4_k_cu_118701f9_58304cute7productE,@object
	.size		_ZN39_INTERNAL_6f520745_4_k_cu_118701f9_58304cute7productE,(_ZN39_INTERNAL_6f520745_4_k_cu_118701f9_58304cuda3std3__45__cpo3endE - _ZN39_INTERNAL_6f520745_4_k_cu_118701f9_58304cute7productE)
_ZN39_INTERNAL_6f520745_4_k_cu_118701f9_58304cute7productE:
	.zero		1
	.type		_ZN39_INTERNAL_6f520745_4_k_cu_118701f9_58304cuda3std3__45__cpo3endE,@object
	.size		_ZN39_INTERNAL_6f520745_4_k_cu_118701f9_58304cuda3std3__45__cpo3endE,(_ZN39_INTERNAL_6f520745_4_k_cu_118701f9_58304cuda3std3__419piecewise_constructE - _ZN39_INTERNAL_6f520745_4_k_cu_118701f9_58304cuda3std3__45__cpo3endE)
_ZN39_INTERNAL_6f520745_4_k_cu_118701f9_58304cuda3std3__45__cpo3endE:
	.zero		1
	.type		_ZN39_INTERNAL_6f520745_4_k_cu_118701f9_58304cuda3std3__419piecewise_constructE,@object
	.size		_ZN39_INTERNAL_6f520745_4_k_cu_118701f9_58304cuda3std3__419piecewise_constructE,(_ZN39_INTERNAL_6f520745_4_k_cu_118701f9_58304cuda3std3__45__cpo4cendE - _ZN39_INTERNAL_6f520745_4_k_cu_118701f9_58304cuda3std3__419piecewise_constructE)
_ZN39_INTERNAL_6f520745_4_k_cu_118701f9_58304cuda3std3__419piecewise_constructE:
	.zero		1
	.type		_ZN39_INTERNAL_6f520745_4_k_cu_118701f9_58304cuda3std3__45__cpo4cendE,@object
	.size		_ZN39_INTERNAL_6f520745_4_k_cu_118701f9_58304cuda3std3__45__cpo4cendE,(_ZN39_INTERNAL_6f520745_4_k_cu_118701f9_58304cuda3std6ranges3__45__cpo4swapE - _ZN39_INTERNAL_6f520745_4_k_cu_118701f9_58304cuda3std3__45__cpo4cendE)
_ZN39_INTERNAL_6f520745_4_k_cu_118701f9_58304cuda3std3__45__cpo4cendE:
	.zero		1
	.type		_ZN39_INTERNAL_6f520745_4_k_cu_118701f9_58304cuda3std6ranges3__45__cpo4swapE,@object
	.size		_ZN39_INTERNAL_6f520745_4_k_cu_118701f9_58304cuda3std6ranges3__45__cpo4swapE,(.L_8 - _ZN39_INTERNAL_6f520745_4_k_cu_118701f9_58304cuda3std6ranges3__45__cpo4swapE)
_ZN39_INTERNAL_6f520745_4_k_cu_118701f9_58304cuda3std6ranges3__45__cpo4swapE:
	.zero		1
.L_8:


//--------------------- .nv.constant0._ZN7cutlass13device_kernelINS_4gemm6kernel13GemmUniversalIN4cute5tupleIJiiiiEEENS1_10collective13CollectiveMmaINS1_34MainloopSm90TmaGmmaWarpSpecializedILi5ENS5_IJNS4_1CILi2EEESB_NSA_ILi1EEEEEENS1_32KernelTmaWarpSpecializedPingpongEEENS5_IJNSA_ILi64EEENSA_ILi256EEESG_EEEaNS5_IJlSC_lEEEaSJ_NS4_8TiledMMAINS4_8MMA_AtomIJNS4_4SM904GMMA27MMA_64x256x32_S32S8S8_SS_TNEEEENS4_6LayoutINS5_IJSC_SC_SC_EEENS5_IJNSA_ILi0EEESS_SS_EEEEENS5_IJNS4_10UnderscoreESV_SV_EEEEENS4_23SM90_TMA_LOAD_MULTICASTENS4_14ComposedLayoutINS4_7SwizzleILi2ELi4ELi3EEENS4_18smem_ptr_flag_bitsILi8EEENSQ_INS5_IJNSA_ILi8EEESG_EEENS5_IJSG_SC_EEEEEEEvNS4_8identityESY_S18_vS19_EENS_8epilogue10collective6detail29Sm90TmaWarpSpecializedAdapterINS1C_15DefaultEpilogueIaSJ_SJ_NS1B_6thread17LinearCombinationIaLi1EiiLNS1G_9ScaleType4KindE0ELNS_15FloatRoundStyleE2EaEENS1_15EpilogueDefaultEEEEEvvEEEEvNT_6ParamsE --------------------------
	.section	.nv.constant0._ZN7cutlass13device_kernelINS_4gemm6kernel13GemmUniversalIN4cute5tupleIJiiiiEEENS1_10collective13CollectiveMmaINS1_34MainloopSm90TmaGmmaWarpSpecializedILi5ENS5_IJNS4_1CILi2EEESB_NSA_ILi1EEEEEENS1_32KernelTmaWarpSpecializedPingpongEEENS5_IJNSA_ILi64EEENSA_ILi256EEESG_EEEaNS5_IJlSC_lEEEaSJ_NS4_8TiledMMAINS4_8MMA_AtomIJNS4_4SM904GMMA27MMA_64x256x32_S32S8S8_SS_TNEEEENS4_6LayoutINS5_IJSC_SC_SC_EEENS5_IJNSA_ILi0EEESS_SS_EEEEENS5_IJNS4_10UnderscoreESV_SV_EEEEENS4_23SM90_TMA_LOAD_MULTICASTENS4_14ComposedLayoutINS4_7SwizzleILi2ELi4ELi3EEENS4_18smem_ptr_flag_bitsILi8EEENSQ_INS5_IJNSA_ILi8EEESG_EEENS5_IJSG_SC_EEEEEEEvNS4_8identityESY_S18_vS19_EENS_8epilogue10collective6detail29Sm90TmaWarpSpecializedAdapterINS1C_15DefaultEpilogueIaSJ_SJ_NS1B_6thread17LinearCombinationIaLi1EiiLNS1G_9ScaleType4KindE0ELNS_15FloatRoundStyleE2EaEENS1_15EpilogueDefaultEEEEEvvEEEEvNT_6ParamsE,"a",@progbits
	.sectionflags	@""
	.align	4
.nv.constant0._ZN7cutlass13device_kernelINS_4gemm6kernel13GemmUniversalIN4cute5tupleIJiiiiEEENS1_10collective13CollectiveMmaINS1_34MainloopSm90TmaGmmaWarpSpecializedILi5ENS5_IJNS4_1CILi2EEESB_NSA_ILi1EEEEEENS1_32KernelTmaWarpSpecializedPingpongEEENS5_IJNSA_ILi64EEENSA_ILi256EEESG_EEEaNS5_IJlSC_lEEEaSJ_NS4_8TiledMMAINS4_8MMA_AtomIJNS4_4SM904GMMA27MMA_64x256x32_S32S8S8_SS_TNEEEENS4_6LayoutINS5_IJSC_SC_SC_EEENS5_IJNSA_ILi0EEESS_SS_EEEEENS5_IJNS4_10UnderscoreESV_SV_EEEEENS4_23SM90_TMA_LOAD_MULTICASTENS4_14ComposedLayoutINS4_7SwizzleILi2ELi4ELi3EEENS4_18smem_ptr_flag_bitsILi8EEENSQ_INS5_IJNSA_ILi8EEESG_EEENS5_IJSG_SC_EEEEEEEvNS4_8identityESY_S18_vS19_EENS_8epilogue10collective6detail29Sm90TmaWarpSpecializedAdapterINS1C_15DefaultEpilogueIaSJ_SJ_NS1B_6thread17LinearCombinationIaLi1EiiLNS1G_9ScaleType4KindE0ELNS_15FloatRoundStyleE2EaEENS1_15EpilogueDefaultEEEEEvvEEEEvNT_6ParamsE:
	.zero		1664


//--------------------- SYMBOLS --------------------------

	.type		.nv.reservedSmem.offset0,@object
	.size		.nv.reservedSmem.offset0,0x4
	.type		__assertfail,@function
